	.target	sm_100a

	.elftype	@"ET_EXEC"


//--------------------- .note.nv.tkinfo           --------------------------
	.section	.note.nv.tkinfo,"",@"SHT_NOTE"
	.sectionflags	@"SHF_NOTE_NV_TKINFO"
	.tkinfo
        /*0018*/ 	.word	0x00000002
        /*0030*/ 	.string	""
        /*0030*/ 	.string	"ptxas"
        /*0030*/ 	.string	"Cuda compilation tools, release 13.0, V13.0.88"
        /*0030*/ 	.string	"Build cuda_13.0.r13.0/compiler.36424714_0"
        /*0030*/ 	.string	"-arch sm_100a -m 64 "



//--------------------- .note.nv.cuinfo           --------------------------
	.section	.note.nv.cuinfo,"",@"SHT_NOTE"
	.sectionflags	@"SHF_NOTE_NV_CUINFO"
        /*0018*/ 	.short	0x0002
        /*001a*/ 	.short	0x0064
        /*001c*/ 	.short	0x0082
	.zero		2


//--------------------- .nv.info                  --------------------------
	.section	.nv.info,"",@"SHT_CUDA_INFO"
	.align	4


	//----- nvinfo : EIATTR_REGCOUNT
	.align		4
        /*0000*/ 	.byte	0x04, 0x2f
        /*0002*/ 	.short	(.L_19 - .L_18)
	.align		4
.L_18:
        /*0004*/ 	.word	index@(_ZN7cutlass13device_kernelINS_4gemm6kernel13GemmUniversalIN4cute5tupleIJiiiiEEENS1_10collective13CollectiveMmaINS1_41MainloopSm100TmaUmmaWarpSpecializedSparseILi6ELi2ELi1ENS5_IJNS4_1CILi2EEENSA_ILi1EEESC_EEEEENS5_IJNSA_ILi256EEESF_NSA_ILi128EEEEEENS_12float_e4m3_tENS5_IJNS4_6LayoutINS5_IJiNS5_IJSB_iEEEiEEENS5_IJlNS5_IJSC_SB_EEElEEEEENSJ_INS5_IJNS5_IJSG_iEEESP_iEEENS5_IJNS5_IJSG_NSA_ILi16384EEEEEENS5_IJSC_lEEElEEEEEEEESI_NS5_IJlSC_lEEENS4_8TiledMMAINS4_8MMA_AtomIJNS4_32SM100_MMA_F8F6F4_2x1SM_SS_SPARSEISI_SI_fLi256ELi256ELNS4_4UMMA5MajorE0ELS12_0ELNS11_7ScaleInE0ELS13_0EEEEEENSJ_INS5_IJSC_SC_SC_EEENS5_IJNSA_ILi0EEES17_S17_EEEEENS5_IJNS4_10UnderscoreES1A_S1A_EEEEENS4_18SM100_TMA_2SM_LOADENS4_14ComposedLayoutINS4_7SwizzleILi2ELi4ELi3EEENS4_25smem_sparse_ptr_flag_bitsILi2ELi8EEENSJ_INS5_IJNS5_IJSC_NSA_ILi8EEEEEENS5_IJSB_NSA_ILi64EEEEEEEEENS5_IJNS5_IJS17_SG_EEESM_EEEEEEEvNS4_8identityES1D_NS1E_INS1F_ILi3ELi4ELi3EEENS4_18smem_ptr_flag_bitsILi8EEENSJ_INS5_IJS1J_SG_EEENS5_IJSG_SC_EEEEEEEvS1S_EENS_8epilogue10collective18CollectiveEpilogueINS21_23Sm100TmaWarpSpecializedILi4ELi2ELi32ELb1ELb0EEEJNS5_IJSG_SF_SG_EEENS5_IJNSJ_ISG_SC_EENSJ_INSA_ILi32EEESC_EEEEEfNS5_IJSC_llEEEfS2B_NS21_6fusion15FusionCallbacksIS25_NS2C_17LinearCombinationIffffLNS_15FloatRoundStyleE2EEES26_S2A_JEEENS4_5SM1004TMEM4LOAD26SM100_TMEM_LOAD_32dp32b32xENS4_13SM90_TMA_LOADENS1E_INS1F_ILi2ELi5ELi2EEENS1U_ILi32EEENSJ_INS5_IJS28_NSA_ILi4EEEEEENS5_IJSC_S28_EEEEEEENS4_39AutoVectorizingCopyWithAssumedAlignmentILi128EEENS4_14SM90_TMA_STOREES2T_S2V_S2V_EEEvvEEEEvNT_6ParamsE)
        /*0008*/ 	.word	0x0000006b


	//----- nvinfo : EIATTR_FRAME_SIZE
	.align		4
.L_19:
        /*000c*/ 	.byte	0x04, 0x11
        /*000e*/ 	.short	(.L_21 - .L_20)
	.align		4
.L_20:
        /*0010*/ 	.word	index@($__internal_2_$__cuda_sm10x_tcgen05_guardrail_trap_unallocated_columns_being_dealloced)
        /*0014*/ 	.word	0x00000000


	//----- nvinfo : EIATTR_FRAME_SIZE
	.align		4
.L_21:
        /*0018*/ 	.byte	0x04, 0x11
        /*001a*/ 	.short	(.L_23 - .L_22)
	.align		4
.L_22:
        /*001c*/ 	.word	index@($__internal_1_$__cuda_sm10x_tcgen05_guardrail_trap_phase_invalid_during_alloc)
        /*0020*/ 	.word	0x00000000


	//----- nvinfo : EIATTR_FRAME_SIZE
	.align		4
.L_23:
        /*0024*/ 	.byte	0x04, 0x11
        /*0026*/ 	.short	(.L_25 - .L_24)
	.align		4
.L_24:
        /*0028*/ 	.word	index@($__internal_0_$__cuda_sm10x_tcgen05_guardrail_trap_col_being_dealloced_not_returned_by_alloc)
        /*002c*/ 	.word	0x00000000


	//----- nvinfo : EIATTR_FRAME_SIZE
	.align		4
.L_25:
        /*0030*/ 	.byte	0x04, 0x11
        /*0032*/ 	.short	(.L_27 - .L_26)
	.align		4
.L_26:
        /*0034*/ 	.word	index@(_ZN7cutlass13device_kernelINS_4gemm6kernel13GemmUniversalIN4cute5tupleIJiiiiEEENS1_10collective13CollectiveMmaINS1_41MainloopSm100TmaUmmaWarpSpecializedSparseILi6ELi2ELi1ENS5_IJNS4_1CILi2EEENSA_ILi1EEESC_EEEEENS5_IJNSA_ILi256EEESF_NSA_ILi128EEEEEENS_12float_e4m3_tENS5_IJNS4_6LayoutINS5_IJiNS5_IJSB_iEEEiEEENS5_IJlNS5_IJSC_SB_EEElEEEEENSJ_INS5_IJNS5_IJSG_iEEESP_iEEENS5_IJNS5_IJSG_NSA_ILi16384EEEEEENS5_IJSC_lEEElEEEEEEEESI_NS5_IJlSC_lEEENS4_8TiledMMAINS4_8MMA_AtomIJNS4_32SM100_MMA_F8F6F4_2x1SM_SS_SPARSEISI_SI_fLi256ELi256ELNS4_4UMMA5MajorE0ELS12_0ELNS11_7ScaleInE0ELS13_0EEEEEENSJ_INS5_IJSC_SC_SC_EEENS5_IJNSA_ILi0EEES17_S17_EEEEENS5_IJNS4_10UnderscoreES1A_S1A_EEEEENS4_18SM100_TMA_2SM_LOADENS4_14ComposedLayoutINS4_7SwizzleILi2ELi4ELi3EEENS4_25smem_sparse_ptr_flag_bitsILi2ELi8EEENSJ_INS5_IJNS5_IJSC_NSA_ILi8EEEEEENS5_IJSB_NSA_ILi64EEEEEEEEENS5_IJNS5_IJS17_SG_EEESM_EEEEEEEvNS4_8identityES1D_NS1E_INS1F_ILi3ELi4ELi3EEENS4_18smem_ptr_flag_bitsILi8EEENSJ_INS5_IJS1J_SG_EEENS5_IJSG_SC_EEEEEEEvS1S_EENS_8epilogue10collective18CollectiveEpilogueINS21_23Sm100TmaWarpSpecializedILi4ELi2ELi32ELb1ELb0EEEJNS5_IJSG_SF_SG_EEENS5_IJNSJ_ISG_SC_EENSJ_INSA_ILi32EEESC_EEEEEfNS5_IJSC_llEEEfS2B_NS21_6fusion15FusionCallbacksIS25_NS2C_17LinearCombinationIffffLNS_15FloatRoundStyleE2EEES26_S2A_JEEENS4_5SM1004TMEM4LOAD26SM100_TMEM_LOAD_32dp32b32xENS4_13SM90_TMA_LOADENS1E_INS1F_ILi2ELi5ELi2EEENS1U_ILi32EEENSJ_INS5_IJS28_NSA_ILi4EEEEEENS5_IJSC_S28_EEEEEEENS4_39AutoVectorizingCopyWithAssumedAlignmentILi128EEENS4_14SM90_TMA_STOREES2T_S2V_S2V_EEEvvEEEEvNT_6ParamsE)
        /*0038*/ 	.word	0x00000000


	//----- nvinfo : EIATTR_MIN_STACK_SIZE
	.align		4
.L_27:
        /*003c*/ 	.byte	0x04, 0x12
        /*003e*/ 	.short	(.L_29 - .L_28)
	.align		4
.L_28:
        /*0040*/ 	.word	index@(_ZN7cutlass13device_kernelINS_4gemm6kernel13GemmUniversalIN4cute5tupleIJiiiiEEENS1_10collective13CollectiveMmaINS1_41MainloopSm100TmaUmmaWarpSpecializedSparseILi6ELi2ELi1ENS5_IJNS4_1CILi2EEENSA_ILi1EEESC_EEEEENS5_IJNSA_ILi256EEESF_NSA_ILi128EEEEEENS_12float_e4m3_tENS5_IJNS4_6LayoutINS5_IJiNS5_IJSB_iEEEiEEENS5_IJlNS5_IJSC_SB_EEElEEEEENSJ_INS5_IJNS5_IJSG_iEEESP_iEEENS5_IJNS5_IJSG_NSA_ILi16384EEEEEENS5_IJSC_lEEElEEEEEEEESI_NS5_IJlSC_lEEENS4_8TiledMMAINS4_8MMA_AtomIJNS4_32SM100_MMA_F8F6F4_2x1SM_SS_SPARSEISI_SI_fLi256ELi256ELNS4_4UMMA5MajorE0ELS12_0ELNS11_7ScaleInE0ELS13_0EEEEEENSJ_INS5_IJSC_SC_SC_EEENS5_IJNSA_ILi0EEES17_S17_EEEEENS5_IJNS4_10UnderscoreES1A_S1A_EEEEENS4_18SM100_TMA_2SM_LOADENS4_14ComposedLayoutINS4_7SwizzleILi2ELi4ELi3EEENS4_25smem_sparse_ptr_flag_bitsILi2ELi8EEENSJ_INS5_IJNS5_IJSC_NSA_ILi8EEEEEENS5_IJSB_NSA_ILi64EEEEEEEEENS5_IJNS5_IJS17_SG_EEESM_EEEEEEEvNS4_8identityES1D_NS1E_INS1F_ILi3ELi4ELi3EEENS4_18smem_ptr_flag_bitsILi8EEENSJ_INS5_IJS1J_SG_EEENS5_IJSG_SC_EEEEEEEvS1S_EENS_8epilogue10collective18CollectiveEpilogueINS21_23Sm100TmaWarpSpecializedILi4ELi2ELi32ELb1ELb0EEEJNS5_IJSG_SF_SG_EEENS5_IJNSJ_ISG_SC_EENSJ_INSA_ILi32EEESC_EEEEEfNS5_IJSC_llEEEfS2B_NS21_6fusion15FusionCallbacksIS25_NS2C_17LinearCombinationIffffLNS_15FloatRoundStyleE2EEES26_S2A_JEEENS4_5SM1004TMEM4LOAD26SM100_TMEM_LOAD_32dp32b32xENS4_13SM90_TMA_LOADENS1E_INS1F_ILi2ELi5ELi2EEENS1U_ILi32EEENSJ_INS5_IJS28_NSA_ILi4EEEEEENS5_IJSC_S28_EEEEEEENS4_39AutoVectorizingCopyWithAssumedAlignmentILi128EEENS4_14SM90_TMA_STOREES2T_S2V_S2V_EEEvvEEEEvNT_6ParamsE)
        /*0044*/ 	.word	0x00000000
.L_29:


//--------------------- .nv.compat                --------------------------
	.section	.nv.compat,"",@"SHT_CUDA_COMPAT_INFO"
	.align	4
        /*0000*/ 	.byte	0x02, 0x09, 0x01, 0x00, 0x02, 0x02, 0x02, 0x00, 0x02, 0x05, 0x05, 0x00, 0x03, 0x07, 0x01, 0x01
        /*0010*/ 	.byte	0x02, 0x03, 0x01, 0x00, 0x02, 0x06, 0x01, 0x00, 0x04, 0x0b, 0x08, 0x00, 0x09, 0x00, 0x00, 0x00
        /*0020*/ 	.byte	0x00, 0x00, 0x00, 0x00


//--------------------- .nv.info._ZN7cutlass13device_kernelINS_4gemm6kernel13GemmUniversalIN4cute5tupleIJiiiiEEENS1_10collective13CollectiveMmaINS1_41MainloopSm100TmaUmmaWarpSpecializedSparseILi6ELi2ELi1ENS5_IJNS4_1CILi2EEENSA_ILi1EEESC_EEEEENS5_IJNSA_ILi256EEESF_NSA_ILi128EEEEEENS_12float_e4m3_tENS5_IJNS4_6LayoutINS5_IJiNS5_IJSB_iEEEiEEENS5_IJlNS5_IJSC_SB_EEElEEEEENSJ_INS5_IJNS5_IJSG_iEEESP_iEEENS5_IJNS5_IJSG_NSA_ILi16384EEEEEENS5_IJSC_lEEElEEEEEEEESI_NS5_IJlSC_lEEENS4_8TiledMMAINS4_8MMA_AtomIJNS4_32SM100_MMA_F8F6F4_2x1SM_SS_SPARSEISI_SI_fLi256ELi256ELNS4_4UMMA5MajorE0ELS12_0ELNS11_7ScaleInE0ELS13_0EEEEEENSJ_INS5_IJSC_SC_SC_EEENS5_IJNSA_ILi0EEES17_S17_EEEEENS5_IJNS4_10UnderscoreES1A_S1A_EEEEENS4_18SM100_TMA_2SM_LOADENS4_14ComposedLayoutINS4_7SwizzleILi2ELi4ELi3EEENS4_25smem_sparse_ptr_flag_bitsILi2ELi8EEENSJ_INS5_IJNS5_IJSC_NSA_ILi8EEEEEENS5_IJSB_NSA_ILi64EEEEEEEEENS5_IJNS5_IJS17_SG_EEESM_EEEEEEEvNS4_8identityES1D_NS1E_INS1F_ILi3ELi4ELi3EEENS4_18smem_ptr_flag_bitsILi8EEENSJ_INS5_IJS1J_SG_EEENS5_IJSG_SC_EEEEEEEvS1S_EENS_8epilogue10collective18CollectiveEpilogueINS21_23Sm100TmaWarpSpecializedILi4ELi2ELi32ELb1ELb0EEEJNS5_IJSG_SF_SG_EEENS5_IJNSJ_ISG_SC_EENSJ_INSA_ILi32EEESC_EEEEEfNS5_IJSC_llEEEfS2B_NS21_6fusion15FusionCallbacksIS25_NS2C_17LinearCombinationIffffLNS_15FloatRoundStyleE2EEES26_S2A_JEEENS4_5SM1004TMEM4LOAD26SM100_TMEM_LOAD_32dp32b32xENS4_13SM90_TMA_LOADENS1E_INS1F_ILi2ELi5ELi2EEENS1U_ILi32EEENSJ_INS5_IJS28_NSA_ILi4EEEEEENS5_IJSC_S28_EEEEEEENS4_39AutoVectorizingCopyWithAssumedAlignmentILi128EEENS4_14SM90_TMA_STOREES2T_S2V_S2V_EEEvvEEEEvNT_6ParamsE --------------------------
	.section	.nv.info._ZN7cutlass13device_kernelINS_4gemm6kernel13GemmUniversalIN4cute5tupleIJiiiiEEENS1_10collective13CollectiveMmaINS1_41MainloopSm100TmaUmmaWarpSpecializedSparseILi6ELi2ELi1ENS5_IJNS4_1CILi2EEENSA_ILi1EEESC_EEEEENS5_IJNSA_ILi256EEESF_NSA_ILi128EEEEEENS_12float_e4m3_tENS5_IJNS4_6LayoutINS5_IJiNS5_IJSB_iEEEiEEENS5_IJlNS5_IJSC_SB_EEElEEEEENSJ_INS5_IJNS5_IJSG_iEEESP_iEEENS5_IJNS5_IJSG_NSA_ILi16384EEEEEENS5_IJSC_lEEElEEEEEEEESI_NS5_IJlSC_lEEENS4_8TiledMMAINS4_8MMA_AtomIJNS4_32SM100_MMA_F8F6F4_2x1SM_SS_SPARSEISI_SI_fLi256ELi256ELNS4_4UMMA5MajorE0ELS12_0ELNS11_7ScaleInE0ELS13_0EEEEEENSJ_INS5_IJSC_SC_SC_EEENS5_IJNSA_ILi0EEES17_S17_EEEEENS5_IJNS4_10UnderscoreES1A_S1A_EEEEENS4_18SM100_TMA_2SM_LOADENS4_14ComposedLayoutINS4_7SwizzleILi2ELi4ELi3EEENS4_25smem_sparse_ptr_flag_bitsILi2ELi8EEENSJ_INS5_IJNS5_IJSC_NSA_ILi8EEEEEENS5_IJSB_NSA_ILi64EEEEEEEEENS5_IJNS5_IJS17_SG_EEESM_EEEEEEEvNS4_8identityES1D_NS1E_INS1F_ILi3ELi4ELi3EEENS4_18smem_ptr_flag_bitsILi8EEENSJ_INS5_IJS1J_SG_EEENS5_IJSG_SC_EEEEEEEvS1S_EENS_8epilogue10collective18CollectiveEpilogueINS21_23Sm100TmaWarpSpecializedILi4ELi2ELi32ELb1ELb0EEEJNS5_IJSG_SF_SG_EEENS5_IJNSJ_ISG_SC_EENSJ_INSA_ILi32EEESC_EEEEEfNS5_IJSC_llEEEfS2B_NS21_6fusion15FusionCallbacksIS25_NS2C_17LinearCombinationIffffLNS_15FloatRoundStyleE2EEES26_S2A_JEEENS4_5SM1004TMEM4LOAD26SM100_TMEM_LOAD_32dp32b32xENS4_13SM90_TMA_LOADENS1E_INS1F_ILi2ELi5ELi2EEENS1U_ILi32EEENSJ_INS5_IJS28_NSA_ILi4EEEEEENS5_IJSC_S28_EEEEEEENS4_39AutoVectorizingCopyWithAssumedAlignmentILi128EEENS4_14SM90_TMA_STOREES2T_S2V_S2V_EEEvvEEEEvNT_6ParamsE,"",@"SHT_CUDA_INFO"
	.sectionflags	@""
	.align	4


	//----- nvinfo : EIATTR_CUDA_API_VERSION
	.align		4
        /*0000*/ 	.byte	0x04, 0x37
        /*0002*/ 	.short	(.L_31 - .L_30)
.L_30:
        /*0004*/ 	.word	0x00000082


	//----- nvinfo : EIATTR_KPARAM_INFO
	.align		4
.L_31:
        /*0008*/ 	.byte	0x04, 0x17
        /*000a*/ 	.short	(.L_33 - .L_32)
.L_32:
        /*000c*/ 	.word	0x00000000
        /*0010*/ 	.short	0x0000
        /*0012*/ 	.short	0x0000
        /*0014*/ 	.byte	0x00, 0xf0, 0x01, 0x28


	//----- nvinfo : EIATTR_AT_ENTRY_FRAGMENTS
	.align		4
.L_33:
        /*0018*/ 	.byte	0x04, 0x4f
        /*001a*/ 	.short	(.L_35 - .L_34)


	//   ....[0]....
.L_34:
        /*001c*/ 	.word	0x00000007


	//----- nvinfo : EIATTR_RESERVED_SMEM_USED
	.align		4
.L_35:
        /*0020*/ 	.byte	0x01, 0x41
	.zero		2


	//----- nvinfo : EIATTR_SPARSE_MMA_MASK
	.align		4
        /*0024*/ 	.byte	0x03, 0x50
        /*0026*/ 	.short	0x0040


	//----- nvinfo : EIATTR_TCGEN05_2CTA_USED
	.align		4
        /*0028*/ 	.byte	0x01, 0x52
	.zero		2


	//----- nvinfo : EIATTR_MAXREG_COUNT
	.align		4
        /*002c*/ 	.byte	0x03, 0x1b
        /*002e*/ 	.short	0x00ff


	//----- nvinfo : EIATTR_NUM_BARRIERS
	.align		4
        /*0030*/ 	.byte	0x02, 0x4c
        /*0032*/ 	.byte	0x07
	.zero		1


	//----- nvinfo : EIATTR_EXTERNS
	.align		4
        /*0034*/ 	.byte	0x04, 0x0f
        /*0036*/ 	.short	(.L_37 - .L_36)


	//   ....[0]....
	.align		4
.L_36:
        /*0038*/ 	.word	index@(__assertfail)


	//----- nvinfo : EIATTR_MERCURY_ISA_VERSION
	.align		4
.L_37:
        /*003c*/ 	.byte	0x03, 0x5f
        /*003e*/ 	.short	0x0101


	//----- nvinfo : EIATTR_INT_WARP_WIDE_INSTR_OFFSETS
	.align		4
        /*0040*/ 	.byte	0x04, 0x31
        /*0042*/ 	.short	(.L_39 - .L_38)


	//   ....[0]....
.L_38:
        /*0044*/ 	.word	0x00000cf0


	//   ....[1]....
        /*0048*/ 	.word	0x00000d90


	//   ....[2]....
        /*004c*/ 	.word	0x00003a90


	//   ....[3]....
        /*0050*/ 	.word	0x00003ab0


	//   ....[4]....
        /*0054*/ 	.word	0x00003ae0


	//   ....[5]....
        /*0058*/ 	.word	0x000046e0


	//   ....[6]....
        /*005c*/ 	.word	0x00004700


	//   ....[7]....
        /*0060*/ 	.word	0x000048a0


	//   ....[8]....
        /*0064*/ 	.word	0x000048e0


	//   ....[9]....
        /*0068*/ 	.word	0x00004990


	//   ....[10]....
        /*006c*/ 	.word	0x00004a10


	//   ....[11]....
        /*0070*/ 	.word	0x00004a50


	//   ....[12]....
        /*0074*/ 	.word	0x00004bf0


	//   ....[13]....
        /*0078*/ 	.word	0x00004c30


	//   ....[14]....
        /*007c*/ 	.word	0x00004ce0


	//   ....[15]....
        /*0080*/ 	.word	0x00004d60


	//   ....[16]....
        /*0084*/ 	.word	0x00004d80


	//   ....[17]....
        /*0088*/ 	.word	0x00004f30


	//   ....[18]....
        /*008c*/ 	.word	0x00004f70


	//   ....[19]....
        /*0090*/ 	.word	0x00005020


	//   ....[20]....
        /*0094*/ 	.word	0x000050a0


	//   ....[21]....
        /*0098*/ 	.word	0x000050c0


	//   ....[22]....
        /*009c*/ 	.word	0x00005260


	//   ....[23]....
        /*00a0*/ 	.word	0x000052b0


	//   ....[24]....
        /*00a4*/ 	.word	0x000052d0


	//   ....[25]....
        /*00a8*/ 	.word	0x00005340


	//   ....[26]....
        /*00ac*/ 	.word	0x00005360


	//   ....[27]....
        /*00b0*/ 	.word	0x000054f0


	//   ....[28]....
        /*00b4*/ 	.word	0x00005530


	//   ....[29]....
        /*00b8*/ 	.word	0x00005550


	//   ....[30]....
        /*00bc*/ 	.word	0x000055c0


	//   ....[31]....
        /*00c0*/ 	.word	0x000055e0


	//   ....[32]....
        /*00c4*/ 	.word	0x00005720


	//   ....[33]....
        /*00c8*/ 	.word	0x00005780


	//   ....[34]....
        /*00cc*/ 	.word	0x00005830


	//   ....[35]....
        /*00d0*/ 	.word	0x000058b0


	//   ....[36]....
        /*00d4*/ 	.word	0x000058d0


	//   ....[37]....
        /*00d8*/ 	.word	0x00005a10


	//   ....[38]....
        /*00dc*/ 	.word	0x00005a70


	//   ....[39]....
        /*00e0*/ 	.word	0x00005b20


	//   ....[40]....
        /*00e4*/ 	.word	0x00005ba0


	//   ....[41]....
        /*00e8*/ 	.word	0x00005bf0


	//   ....[42]....
        /*00ec*/ 	.word	0x00005d50


	//   ....[43]....
        /*00f0*/ 	.word	0x00005db0


	//   ....[44]....
        /*00f4*/ 	.word	0x00005e60


	//----- nvinfo : EIATTR_COOP_GROUP_MASK_REGIDS
	.align		4
.L_39:
        /*00f8*/ 	.byte	0x04, 0x29
        /*00fa*/ 	.short	(.L_41 - .L_40)


	//   ....[0]....
.L_40:
        /*00fc*/ 	.word	0xffffffff


	//   ....[1]....
        /*0100*/ 	.word	0xffffffff


	//   ....[2]....
        /*0104*/ 	.word	0xffffffff


	//   ....[3]....
        /*0108*/ 	.word	0xffffffff


	//   ....[4]....
        /*010c*/ 	.word	0xffffffff


	//   ....[5]....
        /*0110*/ 	.word	0xffffffff


	//   ....[6]....
        /*0114*/ 	.word	0xffffffff


	//   ....[7]....
        /*0118*/ 	.word	0xffffffff


	//   ....[8]....
        /*011c*/ 	.word	0xffffffff


	//   ....[9]....
        /*0120*/ 	.word	0xffffffff


	//   ....[10]....
        /*0124*/ 	.word	0xffffffff


	//   ....[11]....
        /*0128*/ 	.word	0xffffffff


	//   ....[12]....
        /*012c*/ 	.word	0xffffffff


	//   ....[13]....
        /*0130*/ 	.word	0xffffffff


	//----- nvinfo : EIATTR_COOP_GROUP_INSTR_OFFSETS
	.align		4
.L_41:
        /*0134*/ 	.byte	0x04, 0x28
        /*0136*/ 	.short	(.L_43 - .L_42)


	//   ....[0]....
.L_42:
        /*0138*/ 	.word	0x000000a0


	//   ....[1]....
        /*013c*/ 	.word	0x00000540


	//   ....[2]....
        /*0140*/ 	.word	0x000006c0


	//   ....[3]....
        /*0144*/ 	.word	0x00000850


	//   ....[4]....
        /*0148*/ 	.word	0x00000940


	//   ....[5]....
        /*014c*/ 	.word	0x00000aa0


	//   ....[6]....
        /*0150*/ 	.word	0x00000bd0


	//   ....[7]....
        /*0154*/ 	.word	0x00000e10


	//   ....[8]....
        /*0158*/ 	.word	0x00001cb0


	//   ....[9]....
        /*015c*/ 	.word	0x00002c60


	//   ....[10]....
        /*0160*/ 	.word	0x00003140


	//   ....[11]....
        /*0164*/ 	.word	0x00003170


	//   ....[12]....
        /*0168*/ 	.word	0x00003970


	//   ....[13]....
        /*016c*/ 	.word	0x00003ba0


	//----- nvinfo : EIATTR_VRC_CTA_INIT_COUNT
	.align		4
.L_43:
        /*0170*/ 	.byte	0x02, 0x4a
        /*0172*/ 	.byte	0x80
	.zero		1


	//----- nvinfo : EIATTR_SYSCALL_OFFSETS
	.align		4
        /*0174*/ 	.byte	0x04, 0x46
        /*0176*/ 	.short	(.L_45 - .L_44)


	//   ....[0]....
.L_44:
        /*0178*/ 	.word	0x00006a90


	//   ....[1]....
        /*017c*/ 	.word	0x00006b80


	//   ....[2]....
        /*0180*/ 	.word	0x00007660


	//   ....[3]....
        /*0184*/ 	.word	0x000084d0


	//   ....[4]....
        /*0188*/ 	.word	0x000092d0


	//   ....[5]....
        /*018c*/ 	.word	0x0000a110


	//   ....[6]....
        /*0190*/ 	.word	0x0000af50


	//   ....[7]....
        /*0194*/ 	.word	0x0000bdb0


	//   ....[8]....
        /*0198*/ 	.word	0x0000cbf0


	//   ....[9]....
        /*019c*/ 	.word	0x0000d9d0


	//----- nvinfo : EIATTR_MBARRIER_INSTR_OFFSETS
	.align		4
.L_45:
        /*01a0*/ 	.byte	0x04, 0x39
        /*01a2*/ 	.short	(.L_47 - .L_46)


	//   ....[0]....
.L_46:
        /*01a4*/ 	.word	0x000005f0
        /*01a8*/ 	.word	0x000000ff
        /*01ac*/ 	.word	0x00000000
        /*01b0*/ 	.short	0x0100
        /*01b2*/ 	.byte	0x04
	.zero		1


	//   ....[1]....
        /*01b4*/ 	.word	0x00000600
        /*01b8*/ 	.word	0x000000ff
        /*01bc*/ 	.word	0x00000030
        /*01c0*/ 	.short	0x0100
        /*01c2*/ 	.byte	0x04
	.zero		1


	//   ....[2]....
        /*01c4*/ 	.word	0x00000610
        /*01c8*/ 	.word	0x000000ff
        /*01cc*/ 	.word	0x00000008
        /*01d0*/ 	.short	0x0100
        /*01d2*/ 	.byte	0x04
	.zero		1


	//   ....[3]....
        /*01d4*/ 	.word	0x00000620
        /*01d8*/ 	.word	0x000000ff
        /*01dc*/ 	.word	0x00000038
        /*01e0*/ 	.short	0x0100
        /*01e2*/ 	.byte	0x04
	.zero		1


	//   ....[4]....
        /*01e4*/ 	.word	0x00000630
        /*01e8*/ 	.word	0x000000ff
        /*01ec*/ 	.word	0x00000010
        /*01f0*/ 	.short	0x0100
        /*01f2*/ 	.byte	0x04
	.zero		1


	//   ....[5]....
        /*01f4*/ 	.word	0x00000640
        /*01f8*/ 	.word	0x000000ff
        /*01fc*/ 	.word	0x00000040
        /*0200*/ 	.short	0x0100
        /*0202*/ 	.byte	0x04
	.zero		1


	//   ....[6]....
        /*0204*/ 	.word	0x00000650
        /*0208*/ 	.word	0x000000ff
        /*020c*/ 	.word	0x00000018
        /*0210*/ 	.short	0x0100
        /*0212*/ 	.byte	0x04
	.zero		1


	//   ....[7]....
        /*0214*/ 	.word	0x00000660
        /*0218*/ 	.word	0x000000ff
        /*021c*/ 	.word	0x00000048
        /*0220*/ 	.short	0x0100
        /*0222*/ 	.byte	0x04
	.zero		1


	//   ....[8]....
        /*0224*/ 	.word	0x00000670
        /*0228*/ 	.word	0x000000ff
        /*022c*/ 	.word	0x00000020
        /*0230*/ 	.short	0x0100
        /*0232*/ 	.byte	0x04
	.zero		1


	//   ....[9]....
        /*0234*/ 	.word	0x00000680
        /*0238*/ 	.word	0x000000ff
        /*023c*/ 	.word	0x00000050
        /*0240*/ 	.short	0x0100
        /*0242*/ 	.byte	0x04
	.zero		1


	//   ....[10]....
        /*0244*/ 	.word	0x00000690
        /*0248*/ 	.word	0x000000ff
        /*024c*/ 	.word	0x00000028
        /*0250*/ 	.short	0x0100
        /*0252*/ 	.byte	0x04
	.zero		1


	//   ....[11]....
        /*0254*/ 	.word	0x000006a0
        /*0258*/ 	.word	0x000000ff
        /*025c*/ 	.word	0x00000058
        /*0260*/ 	.short	0x0100
        /*0262*/ 	.byte	0x04
	.zero		1


	//   ....[12]....
        /*0264*/ 	.word	0x000007c0
        /*0268*/ 	.word	0x000000ff
        /*026c*/ 	.word	0x00000060
        /*0270*/ 	.short	0x0100
        /*0272*/ 	.byte	0x04
	.zero		1


	//   ....[13]....
        /*0274*/ 	.word	0x000007d0
        /*0278*/ 	.word	0x000000ff
        /*027c*/ 	.word	0x00000080
        /*0280*/ 	.short	0x0100
        /*0282*/ 	.byte	0x04
	.zero		1


	//   ....[14]....
        /*0284*/ 	.word	0x000007e0
        /*0288*/ 	.word	0x000000ff
        /*028c*/ 	.word	0x00000068
        /*0290*/ 	.short	0x0100
        /*0292*/ 	.byte	0x04
	.zero		1


	//   ....[15]....
        /*0294*/ 	.word	0x000007f0
        /*0298*/ 	.word	0x000000ff
        /*029c*/ 	.word	0x00000088
        /*02a0*/ 	.short	0x0100
        /*02a2*/ 	.byte	0x04
	.zero		1


	//   ....[16]....
        /*02a4*/ 	.word	0x00000800
        /*02a8*/ 	.word	0x000000ff
        /*02ac*/ 	.word	0x00000070
        /*02b0*/ 	.short	0x0100
        /*02b2*/ 	.byte	0x04
	.zero		1


	//   ....[17]....
        /*02b4*/ 	.word	0x00000810
        /*02b8*/ 	.word	0x000000ff
        /*02bc*/ 	.word	0x00000090
        /*02c0*/ 	.short	0x0100
        /*02c2*/ 	.byte	0x04
	.zero		1


	//   ....[18]....
        /*02c4*/ 	.word	0x00000820
        /*02c8*/ 	.word	0x000000ff
        /*02cc*/ 	.word	0x00000078
        /*02d0*/ 	.short	0x0100
        /*02d2*/ 	.byte	0x04
	.zero		1


	//   ....[19]....
        /*02d4*/ 	.word	0x00000830
        /*02d8*/ 	.word	0x000000ff
        /*02dc*/ 	.word	0x00000098
        /*02e0*/ 	.short	0x0100
        /*02e2*/ 	.byte	0x04
	.zero		1


	//   ....[20]....
        /*02e4*/ 	.word	0x00000910
        /*02e8*/ 	.word	0x000000ff
        /*02ec*/ 	.word	0x000000a0
        /*02f0*/ 	.short	0x0100
        /*02f2*/ 	.byte	0x06
	.zero		1


	//   ....[21]....
        /*02f4*/ 	.word	0x00000920
        /*02f8*/ 	.word	0x000000ff
        /*02fc*/ 	.word	0x000000a8
        /*0300*/ 	.short	0x0100
        /*0302*/ 	.byte	0x06
	.zero		1


	//   ....[22]....
        /*0304*/ 	.word	0x00000a50
        /*0308*/ 	.word	0x000000ff
        /*030c*/ 	.word	0x000000b0
        /*0310*/ 	.short	0x0100
        /*0312*/ 	.byte	0x06
	.zero		1


	//   ....[23]....
        /*0314*/ 	.word	0x00000a60
        /*0318*/ 	.word	0x000000ff
        /*031c*/ 	.word	0x000000c0
        /*0320*/ 	.short	0x0100
        /*0322*/ 	.byte	0x06
	.zero		1


	//   ....[24]....
        /*0324*/ 	.word	0x00000a70
        /*0328*/ 	.word	0x000000ff
        /*032c*/ 	.word	0x000000b8
        /*0330*/ 	.short	0x0100
        /*0332*/ 	.byte	0x06
	.zero		1


	//   ....[25]....
        /*0334*/ 	.word	0x00000a80
        /*0338*/ 	.word	0x000000ff
        /*033c*/ 	.word	0x000000c8
        /*0340*/ 	.short	0x0100
        /*0342*/ 	.byte	0x06
	.zero		1


	//   ....[26]....
        /*0344*/ 	.word	0x00000ba0
        /*0348*/ 	.word	0x000000ff
        /*034c*/ 	.word	0x000000d0
        /*0350*/ 	.short	0x0100
        /*0352*/ 	.byte	0x04
	.zero		1


	//   ....[27]....
        /*0354*/ 	.word	0x00000bb0
        /*0358*/ 	.word	0x000000ff
        /*035c*/ 	.word	0x000000d8
        /*0360*/ 	.short	0x0100
        /*0362*/ 	.byte	0x04
	.zero		1


	//   ....[28]....
        /*0364*/ 	.word	0x00000ca0
        /*0368*/ 	.word	0x000000ff
        /*036c*/ 	.word	0x000000e0
        /*0370*/ 	.short	0x0100
        /*0372*/ 	.byte	0x04
	.zero		1


	//   ....[29]....
        /*0374*/ 	.word	0x00000cb0
        /*0378*/ 	.word	0x000000ff
        /*037c*/ 	.word	0x000000f0
        /*0380*/ 	.short	0x0100
        /*0382*/ 	.byte	0x04
	.zero		1


	//   ....[30]....
        /*0384*/ 	.word	0x00000cc0
        /*0388*/ 	.word	0x000000ff
        /*038c*/ 	.word	0x000000e8
        /*0390*/ 	.short	0x0100
        /*0392*/ 	.byte	0x04
	.zero		1


	//   ....[31]....
        /*0394*/ 	.word	0x00000cd0
        /*0398*/ 	.word	0x000000ff
        /*039c*/ 	.word	0x000000f8
        /*03a0*/ 	.short	0x0100
        /*03a2*/ 	.byte	0x04
	.zero		1


	//   ....[32]....
        /*03a4*/ 	.word	0x00000dd0
        /*03a8*/ 	.word	0x000000ff
        /*03ac*/ 	.word	0x00000100
        /*03b0*/ 	.short	0x0100
        /*03b2*/ 	.byte	0x06
	.zero		1


	//   ....[33]....
        /*03b4*/ 	.word	0x00001870
        /*03b8*/ 	.word	0x00000003
        /*03bc*/ 	.word	0x000000f0
        /*03c0*/ 	.short	0x010a
        /*03c2*/ 	.byte	0xff
	.zero		1


	//   ....[34]....
        /*03c4*/ 	.word	0x000018a0
        /*03c8*/ 	.word	0x00000003
        /*03cc*/ 	.word	0x000000e0
        /*03d0*/ 	.short	0x0101
        /*03d2*/ 	.byte	0xff
	.zero		1


	//   ....[35]....
        /*03d4*/ 	.word	0x00001920
        /*03d8*/ 	.word	0x000000ff
        /*03dc*/ 	.word	0x00000030
        /*03e0*/ 	.short	0x010a
        /*03e2*/ 	.byte	0x04
	.zero		1


	//   ....[36]....
        /*03e4*/ 	.word	0x00001a70
        /*03e8*/ 	.word	0x000000ff
        /*03ec*/ 	.word	0x00000030
        /*03f0*/ 	.short	0x010a
        /*03f2*/ 	.byte	0x09
	.zero		1


	//   ....[37]....
        /*03f4*/ 	.word	0x00001b80
        /*03f8*/ 	.word	0x000000ff
        /*03fc*/ 	.word	0x00000030
        /*0400*/ 	.short	0x010a
        /*0402*/ 	.byte	0x05
	.zero		1


	//   ....[38]....
        /*0404*/ 	.word	0x00001c90
        /*0408*/ 	.word	0x000000ff
        /*040c*/ 	.word	0x000000a8
        /*0410*/ 	.short	0x0101
        /*0412*/ 	.byte	0x06
	.zero		1


	//   ....[39]....
        /*0414*/ 	.word	0x00001cc0
        /*0418*/ 	.word	0x00000003
        /*041c*/ 	.word	0x000000b0
        /*0420*/ 	.short	0x010a
        /*0422*/ 	.byte	0xff
	.zero		1


	//   ....[40]....
        /*0424*/ 	.word	0x00001e10
        /*0428*/ 	.word	0x00000000
        /*042c*/ 	.word	0x00000000
        /*0430*/ 	.short	0x0101
        /*0432*/ 	.byte	0xff
	.zero		1


	//   ....[41]....
        /*0434*/ 	.word	0x000023c0
        /*0438*/ 	.word	0x000000ff
        /*043c*/ 	.word	0x00000000
        /*0440*/ 	.short	0x010a
        /*0442*/ 	.byte	0x04
	.zero		1


	//   ....[42]....
        /*0444*/ 	.word	0x00002450
        /*0448*/ 	.word	0x000000ff
        /*044c*/ 	.word	0x00000000
        /*0450*/ 	.short	0x010a
        /*0452*/ 	.byte	0x05
	.zero		1


	//   ....[43]....
        /*0454*/ 	.word	0x000024e0
        /*0458*/ 	.word	0x000000ff
        /*045c*/ 	.word	0x00000000
        /*0460*/ 	.short	0x010a
        /*0462*/ 	.byte	0x05
	.zero		1


	//   ....[44]....
        /*0464*/ 	.word	0x00002570
        /*0468*/ 	.word	0x000000ff
        /*046c*/ 	.word	0x00000000
        /*0470*/ 	.short	0x010a
        /*0472*/ 	.byte	0x05
	.zero		1


	//   ....[45]....
        /*0474*/ 	.word	0x00002600
        /*0478*/ 	.word	0x000000ff
        /*047c*/ 	.word	0x00000000
        /*0480*/ 	.short	0x010a
        /*0482*/ 	.byte	0x05
	.zero		1


	//   ....[46]....
        /*0484*/ 	.word	0x000026a0
        /*0488*/ 	.word	0x00000000
        /*048c*/ 	.word	0x00000000
        /*0490*/ 	.short	0x010a
        /*0492*/ 	.byte	0xff
	.zero		1


	//   ....[47]....
        /*0494*/ 	.word	0x000027c0
        /*0498*/ 	.word	0x00000000
        /*049c*/ 	.word	0x000000e0
        /*04a0*/ 	.short	0x010a
        /*04a2*/ 	.byte	0xff
	.zero		1


	//   ....[48]....
        /*04a4*/ 	.word	0x00002830
        /*04a8*/ 	.word	0x00000004
        /*04ac*/ 	.word	0x00000000
        /*04b0*/ 	.short	0x0101
        /*04b2*/ 	.byte	0xff
	.zero		1


	//   ....[49]....
        /*04b4*/ 	.word	0x00002850
        /*04b8*/ 	.word	0x000000ff
        /*04bc*/ 	.word	0x000000c0
        /*04c0*/ 	.short	0x010a
        /*04c2*/ 	.byte	0x04
	.zero		1


	//   ....[50]....
        /*04c4*/ 	.word	0x00002970
        /*04c8*/ 	.word	0x00000000
        /*04cc*/ 	.word	0x000000b0
        /*04d0*/ 	.short	0x010a
        /*04d2*/ 	.byte	0xff
	.zero		1


	//   ....[51]....
        /*04d4*/ 	.word	0x00002a70
        /*04d8*/ 	.word	0x00000000
        /*04dc*/ 	.word	0x00000000
        /*04e0*/ 	.short	0x0101
        /*04e2*/ 	.byte	0xff
	.zero		1


	//   ....[52]....
        /*04e4*/ 	.word	0x00002b00
        /*04e8*/ 	.word	0x000000ff
        /*04ec*/ 	.word	0x000000c0
        /*04f0*/ 	.short	0x0106
        /*04f2*/ 	.byte	0x04
	.zero		1


	//   ....[53]....
        /*04f4*/ 	.word	0x00002b20
        /*04f8*/ 	.word	0x000000ff
        /*04fc*/ 	.word	0x000000c0
        /*0500*/ 	.short	0x010a
        /*0502*/ 	.byte	0x04
	.zero		1


	//   ....[54]....
        /*0504*/ 	.word	0x00002bb0
        /*0508*/ 	.word	0x000000ff
        /*050c*/ 	.word	0x000000c0
        /*0510*/ 	.short	0x0106
        /*0512*/ 	.byte	0x07
	.zero		1


	//   ....[55]....
        /*0514*/ 	.word	0x00002bf0
        /*0518*/ 	.word	0x00000000
        /*051c*/ 	.word	0x000000c0
        /*0520*/ 	.short	0x010a
        /*0522*/ 	.byte	0xff
	.zero		1


	//   ....[56]....
        /*0524*/ 	.word	0x00002e40
        /*0528*/ 	.word	0x000000ff
        /*052c*/ 	.word	0x00000008
        /*0530*/ 	.short	0x010a
        /*0532*/ 	.byte	0x05
	.zero		1


	//   ....[57]....
        /*0534*/ 	.word	0x00002e60
        /*0538*/ 	.word	0x000000ff
        /*053c*/ 	.word	0x00000008
        /*0540*/ 	.short	0x010a
        /*0542*/ 	.byte	0x05
	.zero		1


	//   ....[58]....
        /*0544*/ 	.word	0x00002ff0
        /*0548*/ 	.word	0x000000ff
        /*054c*/ 	.word	0x00000008
        /*0550*/ 	.short	0x010a
        /*0552*/ 	.byte	0x05
	.zero		1


	//   ....[59]....
        /*0554*/ 	.word	0x00003010
        /*0558*/ 	.word	0x000000ff
        /*055c*/ 	.word	0x00000008
        /*0560*/ 	.short	0x010a
        /*0562*/ 	.byte	0x05
	.zero		1


	//   ....[60]....
        /*0564*/ 	.word	0x000030d0
        /*0568*/ 	.word	0x000000ff
        /*056c*/ 	.word	0x00000000
        /*0570*/ 	.short	0x0101
        /*0572*/ 	.byte	0x04
	.zero		1


	//   ....[61]....
        /*0574*/ 	.word	0x000033c0
        /*0578*/ 	.word	0x00000000
        /*057c*/ 	.word	0x000000b0
        /*0580*/ 	.short	0x010a
        /*0582*/ 	.byte	0xff
	.zero		1


	//   ....[62]....
        /*0584*/ 	.word	0x00003480
        /*0588*/ 	.word	0x00000000
        /*058c*/ 	.word	0x00000000
        /*0590*/ 	.short	0x0101
        /*0592*/ 	.byte	0xff
	.zero		1


	//   ....[63]....
        /*0594*/ 	.word	0x00003570
        /*0598*/ 	.word	0x000000ff
        /*059c*/ 	.word	0x00000000
        /*05a0*/ 	.short	0x010a
        /*05a2*/ 	.byte	0x04
	.zero		1


	//   ....[64]....
        /*05a4*/ 	.word	0x000035e0
        /*05a8*/ 	.word	0x000000ff
        /*05ac*/ 	.word	0x00000000
        /*05b0*/ 	.short	0x010a
        /*05b2*/ 	.byte	0x08
	.zero		1


	//   ....[65]....
        /*05b4*/ 	.word	0x000036d0
        /*05b8*/ 	.word	0x000000ff
        /*05bc*/ 	.word	0x00000000
        /*05c0*/ 	.short	0x010a
        /*05c2*/ 	.byte	0x04
	.zero		1


	//   ....[66]....
        /*05c4*/ 	.word	0x00003710
        /*05c8*/ 	.word	0x000000ff
        /*05cc*/ 	.word	0x000000d8
        /*05d0*/ 	.short	0x010a
        /*05d2*/ 	.byte	0x0d
	.zero		1


	//   ....[67]....
        /*05d4*/ 	.word	0x00003950
        /*05d8*/ 	.word	0x000000ff
        /*05dc*/ 	.word	0x00000100
        /*05e0*/ 	.short	0x010a
        /*05e2*/ 	.byte	0x0d
	.zero		1


	//   ....[68]....
        /*05e4*/ 	.word	0x00003e70
        /*05e8*/ 	.word	0x00000008
        /*05ec*/ 	.word	0x000000b0
        /*05f0*/ 	.short	0x010a
        /*05f2*/ 	.byte	0xff
	.zero		1


	//   ....[69]....
        /*05f4*/ 	.word	0x00003fe0
        /*05f8*/ 	.word	0x00000000
        /*05fc*/ 	.word	0x00000000
        /*0600*/ 	.short	0x0101
        /*0602*/ 	.byte	0xff
	.zero		1


	//   ....[70]....
        /*0604*/ 	.word	0x000044c0
        /*0608*/ 	.word	0x000000ff
        /*060c*/ 	.word	0x000000a8
        /*0610*/ 	.short	0x010a
        /*0612*/ 	.byte	0x15
	.zero		1


	//   ....[71]....
        /*0614*/ 	.word	0x00004650
        /*0618*/ 	.word	0x000000ff
        /*061c*/ 	.word	0x00000080
        /*0620*/ 	.short	0x010a
        /*0622*/ 	.byte	0x15
	.zero		1


	//   ....[72]....
        /*0624*/ 	.word	0x000049b0
        /*0628*/ 	.word	0x000000ff
        /*062c*/ 	.word	0x00000060
        /*0630*/ 	.short	0x010b
        /*0632*/ 	.byte	0x15
	.zero		1


	//   ....[73]....
        /*0634*/ 	.word	0x000049c0
        /*0638*/ 	.word	0x000000ff
        /*063c*/ 	.word	0x00000000
        /*0640*/ 	.short	0x0101
        /*0642*/ 	.byte	0x1e
	.zero		1


	//   ....[74]....
        /*0644*/ 	.word	0x000049e0
        /*0648*/ 	.word	0x000000ff
        /*064c*/ 	.word	0x00000088
        /*0650*/ 	.short	0x010a
        /*0652*/ 	.byte	0x15
	.zero		1


	//   ....[75]....
        /*0654*/ 	.word	0x00004d00
        /*0658*/ 	.word	0x000000ff
        /*065c*/ 	.word	0x00000068
        /*0660*/ 	.short	0x010b
        /*0662*/ 	.byte	0x15
	.zero		1


	//   ....[76]....
        /*0664*/ 	.word	0x00004d10
        /*0668*/ 	.word	0x000000ff
        /*066c*/ 	.word	0x00000000
        /*0670*/ 	.short	0x0101
        /*0672*/ 	.byte	0x1f
	.zero		1


	//   ....[77]....
        /*0674*/ 	.word	0x00004d30
        /*0678*/ 	.word	0x000000ff
        /*067c*/ 	.word	0x00000090
        /*0680*/ 	.short	0x010a
        /*0682*/ 	.byte	0x15
	.zero		1


	//   ....[78]....
        /*0684*/ 	.word	0x00005040
        /*0688*/ 	.word	0x000000ff
        /*068c*/ 	.word	0x00000070
        /*0690*/ 	.short	0x010b
        /*0692*/ 	.byte	0x15
	.zero		1


	//   ....[79]....
        /*0694*/ 	.word	0x00005050
        /*0698*/ 	.word	0x000000ff
        /*069c*/ 	.word	0x00000000
        /*06a0*/ 	.short	0x0101
        /*06a2*/ 	.byte	0x25
	.zero		1


	//   ....[80]....
        /*06a4*/ 	.word	0x00005070
        /*06a8*/ 	.word	0x000000ff
        /*06ac*/ 	.word	0x00000098
        /*06b0*/ 	.short	0x010a
        /*06b2*/ 	.byte	0x15
	.zero		1


	//   ....[81]....
        /*06b4*/ 	.word	0x000052f0
        /*06b8*/ 	.word	0x000000ff
        /*06bc*/ 	.word	0x00000078
        /*06c0*/ 	.short	0x010b
        /*06c2*/ 	.byte	0x15
	.zero		1


	//   ....[82]....
        /*06c4*/ 	.word	0x00005300
        /*06c8*/ 	.word	0x000000ff
        /*06cc*/ 	.word	0x00000000
        /*06d0*/ 	.short	0x0101
        /*06d2*/ 	.byte	0x20
	.zero		1


	//   ....[83]....
        /*06d4*/ 	.word	0x00005310
        /*06d8*/ 	.word	0x000000ff
        /*06dc*/ 	.word	0x00000080
        /*06e0*/ 	.short	0x010a
        /*06e2*/ 	.byte	0x15
	.zero		1


	//   ....[84]....
        /*06e4*/ 	.word	0x00005570
        /*06e8*/ 	.word	0x000000ff
        /*06ec*/ 	.word	0x00000060
        /*06f0*/ 	.short	0x010b
        /*06f2*/ 	.byte	0x15
	.zero		1


	//   ....[85]....
        /*06f4*/ 	.word	0x00005580
        /*06f8*/ 	.word	0x000000ff
        /*06fc*/ 	.word	0x00000000
        /*0700*/ 	.short	0x0101
        /*0702*/ 	.byte	0x1e
	.zero		1


	//   ....[86]....
        /*0704*/ 	.word	0x00005590
        /*0708*/ 	.word	0x000000ff
        /*070c*/ 	.word	0x00000088
        /*0710*/ 	.short	0x010a
        /*0712*/ 	.byte	0x15
	.zero		1


	//   ....[87]....
        /*0714*/ 	.word	0x00005860
        /*0718*/ 	.word	0x000000ff
        /*071c*/ 	.word	0x00000068
        /*0720*/ 	.short	0x010b
        /*0722*/ 	.byte	0x15
	.zero		1


	//   ....[88]....
        /*0724*/ 	.word	0x00005870
        /*0728*/ 	.word	0x000000ff
        /*072c*/ 	.word	0x00000000
        /*0730*/ 	.short	0x0101
        /*0732*/ 	.byte	0x1f
	.zero		1


	//   ....[89]....
        /*0734*/ 	.word	0x00005880
        /*0738*/ 	.word	0x000000ff
        /*073c*/ 	.word	0x00000090
        /*0740*/ 	.short	0x010a
        /*0742*/ 	.byte	0x15
	.zero		1


	//   ....[90]....
        /*0744*/ 	.word	0x00005b50
        /*0748*/ 	.word	0x000000ff
        /*074c*/ 	.word	0x00000070
        /*0750*/ 	.short	0x010b
        /*0752*/ 	.byte	0x15
	.zero		1


	//   ....[91]....
        /*0754*/ 	.word	0x00005b60
        /*0758*/ 	.word	0x000000ff
        /*075c*/ 	.word	0x00000000
        /*0760*/ 	.short	0x0101
        /*0762*/ 	.byte	0x25
	.zero		1


	//   ....[92]....
        /*0764*/ 	.word	0x00005b70
        /*0768*/ 	.word	0x000000ff
        /*076c*/ 	.word	0x00000098
        /*0770*/ 	.short	0x010a
        /*0772*/ 	.byte	0x15
	.zero		1


	//   ....[93]....
        /*0774*/ 	.word	0x00005ec0
        /*0778*/ 	.word	0x000000ff
        /*077c*/ 	.word	0x00000078
        /*0780*/ 	.short	0x010b
        /*0782*/ 	.byte	0x15
	.zero		1


	//   ....[94]....
        /*0784*/ 	.word	0x00005ed0
        /*0788*/ 	.word	0x000000ff
        /*078c*/ 	.word	0x00000000
        /*0790*/ 	.short	0x0101
        /*0792*/ 	.byte	0x20
	.zero		1


	//   ....[95]....
        /*0794*/ 	.word	0x00005ef0
        /*0798*/ 	.word	0x000000ff
        /*079c*/ 	.word	0x00000080
        /*07a0*/ 	.short	0x010a
        /*07a2*/ 	.byte	0x15
	.zero		1


	//   ....[96]....
        /*07a4*/ 	.word	0x00005f10
        /*07a8*/ 	.word	0x000000ff
        /*07ac*/ 	.word	0x00000088
        /*07b0*/ 	.short	0x010a
        /*07b2*/ 	.byte	0x15
	.zero		1


	//   ....[97]....
        /*07b4*/ 	.word	0x00005f30
        /*07b8*/ 	.word	0x000000ff
        /*07bc*/ 	.word	0x00000090
        /*07c0*/ 	.short	0x010a
        /*07c2*/ 	.byte	0x15
	.zero		1


	//   ....[98]....
        /*07c4*/ 	.word	0x00005f80
        /*07c8*/ 	.word	0x00000002
        /*07cc*/ 	.word	0x00000098
        /*07d0*/ 	.short	0x010a
        /*07d2*/ 	.byte	0xff
	.zero		1


	//   ....[99]....
        /*07d4*/ 	.word	0x000062e0
        /*07d8*/ 	.word	0x00000000
        /*07dc*/ 	.word	0x000000b0
        /*07e0*/ 	.short	0x010a
        /*07e2*/ 	.byte	0xff
	.zero		1


	//   ....[100]....
        /*07e4*/ 	.word	0x000063b0
        /*07e8*/ 	.word	0x00000000
        /*07ec*/ 	.word	0x00000000
        /*07f0*/ 	.short	0x0101
        /*07f2*/ 	.byte	0xff
	.zero		1


	//   ....[101]....
        /*07f4*/ 	.word	0x00007080
        /*07f8*/ 	.word	0x000000ff
        /*07fc*/ 	.word	0x00000060
        /*0800*/ 	.short	0x010a
        /*0802*/ 	.byte	0x2e
	.zero		1


	//   ....[102]....
        /*0804*/ 	.word	0x00007110
        /*0808*/ 	.word	0x000000ff
        /*080c*/ 	.word	0x000000d0
        /*0810*/ 	.short	0x010a
        /*0812*/ 	.byte	0x2e
	.zero		1


	//   ....[103]....
        /*0814*/ 	.word	0x00007280
        /*0818*/ 	.word	0x000000ff
        /*081c*/ 	.word	0x00000060
        /*0820*/ 	.short	0x010a
        /*0822*/ 	.byte	0x2e
	.zero		1


	//   ....[104]....
        /*0824*/ 	.word	0x00007540
        /*0828*/ 	.word	0x000000ff
        /*082c*/ 	.word	0x000000d0
        /*0830*/ 	.short	0x010a
        /*0832*/ 	.byte	0x2e
	.zero		1


	//   ....[105]....
        /*0834*/ 	.word	0x000076e0
        /*0838*/ 	.word	0x000000ff
        /*083c*/ 	.word	0x00000000
        /*0840*/ 	.short	0x0101
        /*0842*/ 	.byte	0x05
	.zero		1


	//   ....[106]....
        /*0844*/ 	.word	0x00008000
        /*0848*/ 	.word	0x00000000
        /*084c*/ 	.word	0x00000000
        /*0850*/ 	.short	0x0101
        /*0852*/ 	.byte	0xff
	.zero		1


	//   ....[107]....
        /*0854*/ 	.word	0x00008010
        /*0858*/ 	.word	0x00000003
        /*085c*/ 	.word	0x00000060
        /*0860*/ 	.short	0x010a
        /*0862*/ 	.byte	0xff
	.zero		1


	//   ....[108]....
        /*0864*/ 	.word	0x00008100
        /*0868*/ 	.word	0x00000003
        /*086c*/ 	.word	0x00000060
        /*0870*/ 	.short	0x010a
        /*0872*/ 	.byte	0xff
	.zero		1


	//   ....[109]....
        /*0874*/ 	.word	0x00008e10
        /*0878*/ 	.word	0x00000000
        /*087c*/ 	.word	0x00000000
        /*0880*/ 	.short	0x0101
        /*0882*/ 	.byte	0xff
	.zero		1


	//   ....[110]....
        /*0884*/ 	.word	0x00008e50
        /*0888*/ 	.word	0x00000003
        /*088c*/ 	.word	0x00000060
        /*0890*/ 	.short	0x010a
        /*0892*/ 	.byte	0xff
	.zero		1


	//   ....[111]....
        /*0894*/ 	.word	0x00008f00
        /*0898*/ 	.word	0x00000003
        /*089c*/ 	.word	0x00000060
        /*08a0*/ 	.short	0x010a
        /*08a2*/ 	.byte	0xff
	.zero		1


	//   ....[112]....
        /*08a4*/ 	.word	0x00009c20
        /*08a8*/ 	.word	0x00000000
        /*08ac*/ 	.word	0x00000000
        /*08b0*/ 	.short	0x0101
        /*08b2*/ 	.byte	0xff
	.zero		1


	//   ....[113]....
        /*08b4*/ 	.word	0x00009c60
        /*08b8*/ 	.word	0x00000003
        /*08bc*/ 	.word	0x00000060
        /*08c0*/ 	.short	0x010a
        /*08c2*/ 	.byte	0xff
	.zero		1


	//   ....[114]....
        /*08c4*/ 	.word	0x00009d10
        /*08c8*/ 	.word	0x00000003
        /*08cc*/ 	.word	0x00000060
        /*08d0*/ 	.short	0x010a
        /*08d2*/ 	.byte	0xff
	.zero		1


	//   ....[115]....
        /*08d4*/ 	.word	0x0000aa50
        /*08d8*/ 	.word	0x00000000
        /*08dc*/ 	.word	0x00000000
        /*08e0*/ 	.short	0x0101
        /*08e2*/ 	.byte	0xff
	.zero		1


	//   ....[116]....
        /*08e4*/ 	.word	0x0000aa90
        /*08e8*/ 	.word	0x00000003
        /*08ec*/ 	.word	0x00000060
        /*08f0*/ 	.short	0x010a
        /*08f2*/ 	.byte	0xff
	.zero		1


	//   ....[117]....
        /*08f4*/ 	.word	0x0000ab40
        /*08f8*/ 	.word	0x00000003
        /*08fc*/ 	.word	0x00000060
        /*0900*/ 	.short	0x010a
        /*0902*/ 	.byte	0xff
	.zero		1


	//   ....[118]....
        /*0904*/ 	.word	0x0000b8b0
        /*0908*/ 	.word	0x00000000
        /*090c*/ 	.word	0x00000000
        /*0910*/ 	.short	0x0101
        /*0912*/ 	.byte	0xff
	.zero		1


	//   ....[119]....
        /*0914*/ 	.word	0x0000b8f0
        /*0918*/ 	.word	0x00000003
        /*091c*/ 	.word	0x00000060
        /*0920*/ 	.short	0x010a
        /*0922*/ 	.byte	0xff
	.zero		1


	//   ....[120]....
        /*0924*/ 	.word	0x0000b9a0
        /*0928*/ 	.word	0x00000003
        /*092c*/ 	.word	0x00000060
        /*0930*/ 	.short	0x010a
        /*0932*/ 	.byte	0xff
	.zero		1


	//   ....[121]....
        /*0934*/ 	.word	0x0000c6f0
        /*0938*/ 	.word	0x00000000
        /*093c*/ 	.word	0x00000000
        /*0940*/ 	.short	0x0101
        /*0942*/ 	.byte	0xff
	.zero		1


	//   ....[122]....
        /*0944*/ 	.word	0x0000c730
        /*0948*/ 	.word	0x00000003
        /*094c*/ 	.word	0x00000060
        /*0950*/ 	.short	0x010a
        /*0952*/ 	.byte	0xff
	.zero		1


	//   ....[123]....
        /*0954*/ 	.word	0x0000c7e0
        /*0958*/ 	.word	0x00000003
        /*095c*/ 	.word	0x00000060
        /*0960*/ 	.short	0x010a
        /*0962*/ 	.byte	0xff
	.zero		1


	//   ....[124]....
        /*0964*/ 	.word	0x0000d540
        /*0968*/ 	.word	0x00000000
        /*096c*/ 	.word	0x00000000
        /*0970*/ 	.short	0x0101
        /*0972*/ 	.byte	0xff
	.zero		1


	//   ....[125]....
        /*0974*/ 	.word	0x0000d560
        /*0978*/ 	.word	0x00000003
        /*097c*/ 	.word	0x00000060
        /*0980*/ 	.short	0x010a
        /*0982*/ 	.byte	0xff
	.zero		1


	//   ....[126]....
        /*0984*/ 	.word	0x0000d610
        /*0988*/ 	.word	0x00000003
        /*098c*/ 	.word	0x00000060
        /*0990*/ 	.short	0x010a
        /*0992*/ 	.byte	0xff
	.zero		1


	//   ....[127]....
        /*0994*/ 	.word	0x0000e300
        /*0998*/ 	.word	0x00000000
        /*099c*/ 	.word	0x00000000
        /*09a0*/ 	.short	0x0101
        /*09a2*/ 	.byte	0xff
	.zero		1


	//   ....[128]....
        /*09a4*/ 	.word	0x0000e440
        /*09a8*/ 	.word	0x000000ff
        /*09ac*/ 	.word	0x00000000
        /*09b0*/ 	.short	0x0101
        /*09b2*/ 	.byte	0x04
	.zero		1


	//   ....[129]....
        /*09b4*/ 	.word	0x0000e450
        /*09b8*/ 	.word	0x000000ff
        /*09bc*/ 	.word	0x00000100
        /*09c0*/ 	.short	0x0101
        /*09c2*/ 	.byte	0x2e
	.zero		1


	//   ....[130]....
        /*09c4*/ 	.word	0x0000e5d0
        /*09c8*/ 	.word	0x000000ff
        /*09cc*/ 	.word	0x00000000
        /*09d0*/ 	.short	0x0101
        /*09d2*/ 	.byte	0x04
	.zero		1


	//   ....[131]....
        /*09d4*/ 	.word	0x0000e5f0
        /*09d8*/ 	.word	0x00000003
        /*09dc*/ 	.word	0x000000f0
        /*09e0*/ 	.short	0x010a
        /*09e2*/ 	.byte	0xff
	.zero		1


	//   ....[132]....
        /*09e4*/ 	.word	0x0000e650
        /*09e8*/ 	.word	0x00000000
        /*09ec*/ 	.word	0x00000030
        /*09f0*/ 	.short	0x010a
        /*09f2*/ 	.byte	0xff
	.zero		1


	//   ....[133]....
        /*09f4*/ 	.word	0x0000e6a0
        /*09f8*/ 	.word	0x00000003
        /*09fc*/ 	.word	0x000000b0
        /*0a00*/ 	.short	0x010a
        /*0a02*/ 	.byte	0xff
	.zero		1


	//   ....[134]....
        /*0a04*/ 	.word	0x0000e700
        /*0a08*/ 	.word	0x00000000
        /*0a0c*/ 	.word	0x00000000
        /*0a10*/ 	.short	0x010a
        /*0a12*/ 	.byte	0xff
	.zero		1


	//   ....[135]....
        /*0a14*/ 	.word	0x0000e760
        /*0a18*/ 	.word	0x00000000
        /*0a1c*/ 	.word	0x00000000
        /*0a20*/ 	.short	0x010a
        /*0a22*/ 	.byte	0xff
	.zero		1


	//   ....[136]....
        /*0a24*/ 	.word	0x0000e7c0
        /*0a28*/ 	.word	0x00000000
        /*0a2c*/ 	.word	0x00000000
        /*0a30*/ 	.short	0x010a
        /*0a32*/ 	.byte	0xff
	.zero		1


	//   ....[137]....
        /*0a34*/ 	.word	0x0000e820
        /*0a38*/ 	.word	0x00000000
        /*0a3c*/ 	.word	0x00000000
        /*0a40*/ 	.short	0x010a
        /*0a42*/ 	.byte	0xff
	.zero		1


	//   ....[138]....
        /*0a44*/ 	.word	0x0000e880
        /*0a48*/ 	.word	0x00000000
        /*0a4c*/ 	.word	0x00000000
        /*0a50*/ 	.short	0x010a
        /*0a52*/ 	.byte	0xff
	.zero		1


	//   ....[139]....
        /*0a54*/ 	.word	0x0000e8d0
        /*0a58*/ 	.word	0x00000000
        /*0a5c*/ 	.word	0x000000e0
        /*0a60*/ 	.short	0x010a
        /*0a62*/ 	.byte	0xff
	.zero		1


	//   ....[140]....
        /*0a64*/ 	.word	0x0000e930
        /*0a68*/ 	.word	0x00000000
        /*0a6c*/ 	.word	0x000000c0
        /*0a70*/ 	.short	0x010a
        /*0a72*/ 	.byte	0xff
	.zero		1


	//   ....[141]....
        /*0a74*/ 	.word	0x0000e980
        /*0a78*/ 	.word	0x00000000
        /*0a7c*/ 	.word	0x000000b0
        /*0a80*/ 	.short	0x010a
        /*0a82*/ 	.byte	0xff
	.zero		1


	//   ....[142]....
        /*0a84*/ 	.word	0x0000e9e0
        /*0a88*/ 	.word	0x00000000
        /*0a8c*/ 	.word	0x000000c0
        /*0a90*/ 	.short	0x010a
        /*0a92*/ 	.byte	0xff
	.zero		1


	//   ....[143]....
        /*0a94*/ 	.word	0x0000ea40
        /*0a98*/ 	.word	0x00000005
        /*0a9c*/ 	.word	0x00000008
        /*0aa0*/ 	.short	0x010a
        /*0aa2*/ 	.byte	0xff
	.zero		1


	//   ....[144]....
        /*0aa4*/ 	.word	0x0000eb30
        /*0aa8*/ 	.word	0x00000003
        /*0aac*/ 	.word	0x00000008
        /*0ab0*/ 	.short	0x010a
        /*0ab2*/ 	.byte	0xff
	.zero		1


	//   ....[145]....
        /*0ab4*/ 	.word	0x0000eb80
        /*0ab8*/ 	.word	0x00000000
        /*0abc*/ 	.word	0x000000b0
        /*0ac0*/ 	.short	0x010a
        /*0ac2*/ 	.byte	0xff
	.zero		1


	//   ....[146]....
        /*0ac4*/ 	.word	0x0000ebe0
        /*0ac8*/ 	.word	0x00000000
        /*0acc*/ 	.word	0x00000000
        /*0ad0*/ 	.short	0x010a
        /*0ad2*/ 	.byte	0xff
	.zero		1


	//   ....[147]....
        /*0ad4*/ 	.word	0x0000ec40
        /*0ad8*/ 	.word	0x00000000
        /*0adc*/ 	.word	0x000000d8
        /*0ae0*/ 	.short	0x010a
        /*0ae2*/ 	.byte	0xff
	.zero		1


	//   ....[148]....
        /*0ae4*/ 	.word	0x0000eca0
        /*0ae8*/ 	.word	0x00000000
        /*0aec*/ 	.word	0x00000100
        /*0af0*/ 	.short	0x010a
        /*0af2*/ 	.byte	0xff
	.zero		1


	//   ....[149]....
        /*0af4*/ 	.word	0x0000ecf0
        /*0af8*/ 	.word	0x00000008
        /*0afc*/ 	.word	0x000000b0
        /*0b00*/ 	.short	0x010a
        /*0b02*/ 	.byte	0xff
	.zero		1


	//   ....[150]....
        /*0b04*/ 	.word	0x0000ed50
        /*0b08*/ 	.word	0x00000000
        /*0b0c*/ 	.word	0x000000a8
        /*0b10*/ 	.short	0x010a
        /*0b12*/ 	.byte	0xff
	.zero		1


	//   ....[151]....
        /*0b14*/ 	.word	0x0000edb0
        /*0b18*/ 	.word	0x00000005
        /*0b1c*/ 	.word	0x00000080
        /*0b20*/ 	.short	0x010a
        /*0b22*/ 	.byte	0xff
	.zero		1


	//   ....[152]....
        /*0b24*/ 	.word	0x0000ee10
        /*0b28*/ 	.word	0x00000005
        /*0b2c*/ 	.word	0x00000088
        /*0b30*/ 	.short	0x010a
        /*0b32*/ 	.byte	0xff
	.zero		1


	//   ....[153]....
        /*0b34*/ 	.word	0x0000ee70
        /*0b38*/ 	.word	0x00000005
        /*0b3c*/ 	.word	0x00000090
        /*0b40*/ 	.short	0x010a
        /*0b42*/ 	.byte	0xff
	.zero		1


	//   ....[154]....
        /*0b44*/ 	.word	0x0000eed0
        /*0b48*/ 	.word	0x00000005
        /*0b4c*/ 	.word	0x00000098
        /*0b50*/ 	.short	0x010a
        /*0b52*/ 	.byte	0xff
	.zero		1


	//   ....[155]....
        /*0b54*/ 	.word	0x0000ef30
        /*0b58*/ 	.word	0x00000000
        /*0b5c*/ 	.word	0x00000080
        /*0b60*/ 	.short	0x010a
        /*0b62*/ 	.byte	0xff
	.zero		1


	//   ....[156]....
        /*0b64*/ 	.word	0x0000ef90
        /*0b68*/ 	.word	0x00000000
        /*0b6c*/ 	.word	0x00000088
        /*0b70*/ 	.short	0x010a
        /*0b72*/ 	.byte	0xff
	.zero		1


	//   ....[157]....
        /*0b74*/ 	.word	0x0000eff0
        /*0b78*/ 	.word	0x00000000
        /*0b7c*/ 	.word	0x00000090
        /*0b80*/ 	.short	0x010a
        /*0b82*/ 	.byte	0xff
	.zero		1


	//   ....[158]....
        /*0b84*/ 	.word	0x0000f050
        /*0b88*/ 	.word	0x00000000
        /*0b8c*/ 	.word	0x00000098
        /*0b90*/ 	.short	0x010a
        /*0b92*/ 	.byte	0xff
	.zero		1


	//   ....[159]....
        /*0b94*/ 	.word	0x0000f0b0
        /*0b98*/ 	.word	0x00000003
        /*0b9c*/ 	.word	0x00000080
        /*0ba0*/ 	.short	0x010a
        /*0ba2*/ 	.byte	0xff
	.zero		1


	//   ....[160]....
        /*0ba4*/ 	.word	0x0000f110
        /*0ba8*/ 	.word	0x00000003
        /*0bac*/ 	.word	0x00000088
        /*0bb0*/ 	.short	0x010a
        /*0bb2*/ 	.byte	0xff
	.zero		1


	//   ....[161]....
        /*0bb4*/ 	.word	0x0000f170
        /*0bb8*/ 	.word	0x00000003
        /*0bbc*/ 	.word	0x00000090
        /*0bc0*/ 	.short	0x010a
        /*0bc2*/ 	.byte	0xff
	.zero		1


	//   ....[162]....
        /*0bc4*/ 	.word	0x0000f1c0
        /*0bc8*/ 	.word	0x00000000
        /*0bcc*/ 	.word	0x000000b0
        /*0bd0*/ 	.short	0x010a
        /*0bd2*/ 	.byte	0xff
	.zero		1


	//   ....[163]....
        /*0bd4*/ 	.word	0x0000f220
        /*0bd8*/ 	.word	0x00000003
        /*0bdc*/ 	.word	0x00000060
        /*0be0*/ 	.short	0x010a
        /*0be2*/ 	.byte	0xff
	.zero		1


	//   ....[164]....
        /*0be4*/ 	.word	0x0000f280
        /*0be8*/ 	.word	0x00000003
        /*0bec*/ 	.word	0x000000d0
        /*0bf0*/ 	.short	0x010a
        /*0bf2*/ 	.byte	0xff
	.zero		1


	//   ....[165]....
        /*0bf4*/ 	.word	0x0000f2d0
        /*0bf8*/ 	.word	0x00000003
        /*0bfc*/ 	.word	0x00000060
        /*0c00*/ 	.short	0x010a
        /*0c02*/ 	.byte	0xff
	.zero		1


	//   ....[166]....
        /*0c04*/ 	.word	0x0000f320
        /*0c08*/ 	.word	0x00000003
        /*0c0c*/ 	.word	0x00000060
        /*0c10*/ 	.short	0x010a
        /*0c12*/ 	.byte	0xff
	.zero		1


	//   ....[167]....
        /*0c14*/ 	.word	0x0000f370
        /*0c18*/ 	.word	0x00000003
        /*0c1c*/ 	.word	0x00000060
        /*0c20*/ 	.short	0x010a
        /*0c22*/ 	.byte	0xff
	.zero		1


	//   ....[168]....
        /*0c24*/ 	.word	0x0000f3c0
        /*0c28*/ 	.word	0x00000003
        /*0c2c*/ 	.word	0x00000060
        /*0c30*/ 	.short	0x010a
        /*0c32*/ 	.byte	0xff
	.zero		1


	//   ....[169]....
        /*0c34*/ 	.word	0x0000f410
        /*0c38*/ 	.word	0x00000003
        /*0c3c*/ 	.word	0x00000060
        /*0c40*/ 	.short	0x010a
        /*0c42*/ 	.byte	0xff
	.zero		1


	//   ....[170]....
        /*0c44*/ 	.word	0x0000f460
        /*0c48*/ 	.word	0x00000003
        /*0c4c*/ 	.word	0x00000060
        /*0c50*/ 	.short	0x010a
        /*0c52*/ 	.byte	0xff
	.zero		1


	//   ....[171]....
        /*0c54*/ 	.word	0x0000f4b0
        /*0c58*/ 	.word	0x00000003
        /*0c5c*/ 	.word	0x00000060
        /*0c60*/ 	.short	0x010a
        /*0c62*/ 	.byte	0xff
	.zero		1


	//----- nvinfo : EIATTR_NUM_MBARRIERS
	.align		4
.L_47:
        /*0c64*/ 	.byte	0x03, 0x38
        /*0c66*/ 	.short	0x0021


	//----- nvinfo : EIATTR_EXIT_INSTR_OFFSETS
	.align		4
        /*0c68*/ 	.byte	0x04, 0x1c
        /*0c6a*/ 	.short	(.L_49 - .L_48)


	//   ....[0]....
.L_48:
        /*0c6c*/ 	.word	0x000026d0


	//   ....[1]....
        /*0c70*/ 	.word	0x00002bc0


	//   ....[2]....
        /*0c74*/ 	.word	0x00002c20


	//   ....[3]....
        /*0c78*/ 	.word	0x00003bb0


	//   ....[4]....
        /*0c7c*/ 	.word	0x00005fb0


	//   ....[5]....
        /*0c80*/ 	.word	0x00005ff0


	//   ....[6]....
        /*0c84*/ 	.word	0x0000e4c0


	//   ....[7]....
        /*0c88*/ 	.word	0x0000e540


	//   ....[8]....
        /*0c8c*/ 	.word	0x0000e570


	//   ....[9]....
        /*0c90*/ 	.word	0x0000e5e0


	//----- nvinfo : EIATTR_MAX_THREADS
	.align		4
.L_49:
        /*0c94*/ 	.byte	0x04, 0x05
        /*0c96*/ 	.short	(.L_51 - .L_50)
.L_50:
        /*0c98*/ 	.word	0x00000100
        /*0c9c*/ 	.word	0x00000001
        /*0ca0*/ 	.word	0x00000001


	//----- nvinfo : EIATTR_CRS_STACK_SIZE
	.align		4
.L_51:
        /*0ca4*/ 	.byte	0x04, 0x1e
        /*0ca6*/ 	.short	(.L_53 - .L_52)
.L_52:
        /*0ca8*/ 	.word	0x00000000


	//----- nvinfo : EIATTR_CBANK_PARAM_SIZE
	.align		4
.L_53:
        /*0cac*/ 	.byte	0x03, 0x19
        /*0cae*/ 	.short	0x0a00


	//----- nvinfo : EIATTR_PARAM_CBANK
	.align		4
        /*0cb0*/ 	.byte	0x04, 0x0a
        /*0cb2*/ 	.short	(.L_55 - .L_54)
	.align		4
.L_54:
        /*0cb4*/ 	.word	index@(.nv.constant0._ZN7cutlass13device_kernelINS_4gemm6kernel13GemmUniversalIN4cute5tupleIJiiiiEEENS1_10collective13CollectiveMmaINS1_41MainloopSm100TmaUmmaWarpSpecializedSparseILi6ELi2ELi1ENS5_IJNS4_1CILi2EEENSA_ILi1EEESC_EEEEENS5_IJNSA_ILi256EEESF_NSA_ILi128EEEEEENS_12float_e4m3_tENS5_IJNS4_6LayoutINS5_IJiNS5_IJSB_iEEEiEEENS5_IJlNS5_IJSC_SB_EEElEEEEENSJ_INS5_IJNS5_IJSG_iEEESP_iEEENS5_IJNS5_IJSG_NSA_ILi16384EEEEEENS5_IJSC_lEEElEEEEEEEESI_NS5_IJlSC_lEEENS4_8TiledMMAINS4_8MMA_AtomIJNS4_32SM100_MMA_F8F6F4_2x1SM_SS_SPARSEISI_SI_fLi256ELi256ELNS4_4UMMA5MajorE0ELS12_0ELNS11_7ScaleInE0ELS13_0EEEEEENSJ_INS5_IJSC_SC_SC_EEENS5_IJNSA_ILi0EEES17_S17_EEEEENS5_IJNS4_10UnderscoreES1A_S1A_EEEEENS4_18SM100_TMA_2SM_LOADENS4_14ComposedLayoutINS4_7SwizzleILi2ELi4ELi3EEENS4_25smem_sparse_ptr_flag_bitsILi2ELi8EEENSJ_INS5_IJNS5_IJSC_NSA_ILi8EEEEEENS5_IJSB_NSA_ILi64EEEEEEEEENS5_IJNS5_IJS17_SG_EEESM_EEEEEEEvNS4_8identityES1D_NS1E_INS1F_ILi3ELi4ELi3EEENS4_18smem_ptr_flag_bitsILi8EEENSJ_INS5_IJS1J_SG_EEENS5_IJSG_SC_EEEEEEEvS1S_EENS_8epilogue10collective18CollectiveEpilogueINS21_23Sm100TmaWarpSpecializedILi4ELi2ELi32ELb1ELb0EEEJNS5_IJSG_SF_SG_EEENS5_IJNSJ_ISG_SC_EENSJ_INSA_ILi32EEESC_EEEEEfNS5_IJSC_llEEEfS2B_NS21_6fusion15FusionCallbacksIS25_NS2C_17LinearCombinationIffffLNS_15FloatRoundStyleE2EEES26_S2A_JEEENS4_5SM1004TMEM4LOAD26SM100_TMEM_LOAD_32dp32b32xENS4_13SM90_TMA_LOADENS1E_INS1F_ILi2ELi5ELi2EEENS1U_ILi32EEENSJ_INS5_IJS28_NSA_ILi4EEEEEENS5_IJSC_S28_EEEEEEENS4_39AutoVectorizingCopyWithAssumedAlignmentILi128EEENS4_14SM90_TMA_STOREES2T_S2V_S2V_EEEvvEEEEvNT_6ParamsE)
        /*0cb8*/ 	.short	0x0380
        /*0cba*/ 	.short	0x0a00


	//----- nvinfo : EIATTR_SW_WAR
	.align		4
.L_55:
        /*0cbc*/ 	.byte	0x04, 0x36
        /*0cbe*/ 	.short	(.L_57 - .L_56)
.L_56:
        /*0cc0*/ 	.word	0x00000008
.L_57:


//--------------------- .nv.callgraph             --------------------------
	.section	.nv.callgraph,"",@"SHT_CUDA_CALLGRAPH"
	.align	4
	.sectionentsize	8
	.align		4
        /*0000*/ 	.word	0x00000000
	.align		4
        /*0004*/ 	.word	0xffffffff
	.align		4
        /*0008*/ 	.word	index@(_ZN7cutlass13device_kernelINS_4gemm6kernel13GemmUniversalIN4cute5tupleIJiiiiEEENS1_10collective13CollectiveMmaINS1_41MainloopSm100TmaUmmaWarpSpecializedSparseILi6ELi2ELi1ENS5_IJNS4_1CILi2EEENSA_ILi1EEESC_EEEEENS5_IJNSA_ILi256EEESF_NSA_ILi128EEEEEENS_12float_e4m3_tENS5_IJNS4_6LayoutINS5_IJiNS5_IJSB_iEEEiEEENS5_IJlNS5_IJSC_SB_EEElEEEEENSJ_INS5_IJNS5_IJSG_iEEESP_iEEENS5_IJNS5_IJSG_NSA_ILi16384EEEEEENS5_IJSC_lEEElEEEEEEEESI_NS5_IJlSC_lEEENS4_8TiledMMAINS4_8MMA_AtomIJNS4_32SM100_MMA_F8F6F4_2x1SM_SS_SPARSEISI_SI_fLi256ELi256ELNS4_4UMMA5MajorE0ELS12_0ELNS11_7ScaleInE0ELS13_0EEEEEENSJ_INS5_IJSC_SC_SC_EEENS5_IJNSA_ILi0EEES17_S17_EEEEENS5_IJNS4_10UnderscoreES1A_S1A_EEEEENS4_18SM100_TMA_2SM_LOADENS4_14ComposedLayoutINS4_7SwizzleILi2ELi4ELi3EEENS4_25smem_sparse_ptr_flag_bitsILi2ELi8EEENSJ_INS5_IJNS5_IJSC_NSA_ILi8EEEEEENS5_IJSB_NSA_ILi64EEEEEEEEENS5_IJNS5_IJS17_SG_EEESM_EEEEEEEvNS4_8identityES1D_NS1E_INS1F_ILi3ELi4ELi3EEENS4_18smem_ptr_flag_bitsILi8EEENSJ_INS5_IJS1J_SG_EEENS5_IJSG_SC_EEEEEEEvS1S_EENS_8epilogue10collective18CollectiveEpilogueINS21_23Sm100TmaWarpSpecializedILi4ELi2ELi32ELb1ELb0EEEJNS5_IJSG_SF_SG_EEENS5_IJNSJ_ISG_SC_EENSJ_INSA_ILi32EEESC_EEEEEfNS5_IJSC_llEEEfS2B_NS21_6fusion15FusionCallbacksIS25_NS2C_17LinearCombinationIffffLNS_15FloatRoundStyleE2EEES26_S2A_JEEENS4_5SM1004TMEM4LOAD26SM100_TMEM_LOAD_32dp32b32xENS4_13SM90_TMA_LOADENS1E_INS1F_ILi2ELi5ELi2EEENS1U_ILi32EEENSJ_INS5_IJS28_NSA_ILi4EEEEEENS5_IJSC_S28_EEEEEEENS4_39AutoVectorizingCopyWithAssumedAlignmentILi128EEENS4_14SM90_TMA_STOREES2T_S2V_S2V_EEEvvEEEEvNT_6ParamsE)
	.align		4
        /*000c*/ 	.word	index@(__assertfail)
	.align		4
        /*0010*/ 	.word	0x00000000
	.align		4
        /*0014*/ 	.word	0xfffffffe
	.align		4
        /*0018*/ 	.word	0x00000000
	.align		4
        /*001c*/ 	.word	0xfffffffd
	.align		4
        /*0020*/ 	.word	0x00000000
	.align		4
        /*0024*/ 	.word	0xfffffffc


//--------------------- .nv.constant4             --------------------------
	.section	.nv.constant4,"a",@progbits
	.align	8
	.align		8
.nv.constant4:
        /*0000*/ 	.dword	__assertfail
	.align		8
        /*0008*/ 	.dword	__unnamed_1
	.align		8
        /*0010*/ 	.dword	__unnamed_2
	.align		8
        /*0018*/ 	.dword	_ZN39_INTERNAL_3863da8f_4_k_cu_8ef2be78_24854cuda3std3__45__cpo5beginE
	.align		8
        /*0020*/ 	.dword	_ZN39_INTERNAL_3863da8f_4_k_cu_8ef2be78_24854cuda3std3__45__cpo3endE
	.align		8
        /*0028*/ 	.dword	_ZN39_INTERNAL_3863da8f_4_k_cu_8ef2be78_24854cuda3std3__45__cpo6cbeginE
	.align		8
        /*0030*/ 	.dword	_ZN39_INTERNAL_3863da8f_4_k_cu_8ef2be78_24854cuda3std3__45__cpo4cendE
	.align		8
        /*0038*/ 	.dword	_ZN39_INTERNAL_3863da8f_4_k_cu_8ef2be78_24854cuda3std3__441_GLOBAL__N__3863da8f_4_k_cu_8ef2be78_24856ignoreE
	.align		8
        /*0040*/ 	.dword	_ZN39_INTERNAL_3863da8f_4_k_cu_8ef2be78_24854cuda3std3__419piecewise_constructE
	.align		8
        /*0048*/ 	.dword	_ZN39_INTERNAL_3863da8f_4_k_cu_8ef2be78_24854cuda3std3__48in_placeE
	.align		8
        /*0050*/ 	.dword	_ZN39_INTERNAL_3863da8f_4_k_cu_8ef2be78_24854cuda3std6ranges3__45__cpo4swapE
	.align		8
        /*0058*/ 	.dword	_ZN39_INTERNAL_3863da8f_4_k_cu_8ef2be78_24854cuda3std6ranges3__45__cpo9iter_moveE
	.align		8
        /*0060*/ 	.dword	_ZN39_INTERNAL_3863da8f_4_k_cu_8ef2be78_24854cute7productE
	.align		8
        /*0068*/ 	.dword	_ZN39_INTERNAL_3863da8f_4_k_cu_8ef2be78_24854cute1_E
	.align		8
        /*0070*/ 	.dword	$str$25
	.align		8
        /*0078*/ 	.dword	$str$26
	.align		8
        /*0080*/ 	.dword	$str$27
	.align		8
        /*0088*/ 	.dword	$str$28


//--------------------- .text._ZN7cutlass13device_kernelINS_4gemm6kernel13GemmUniversalIN4cute5tupleIJiiiiEEENS1_10collective13CollectiveMmaINS1_41MainloopSm100TmaUmmaWarpSpecializedSparseILi6ELi2ELi1ENS5_IJNS4_1CILi2EEENSA_ILi1EEESC_EEEEENS5_IJNSA_ILi256EEESF_NSA_ILi128EEEEEENS_12float_e4m3_tENS5_IJNS4_6LayoutINS5_IJiNS5_IJSB_iEEEiEEENS5_IJlNS5_IJSC_SB_EEElEEEEENSJ_INS5_IJNS5_IJSG_iEEESP_iEEENS5_IJNS5_IJSG_NSA_ILi16384EEEEEENS5_IJSC_lEEElEEEEEEEESI_NS5_IJlSC_lEEENS4_8TiledMMAINS4_8MMA_AtomIJNS4_32SM100_MMA_F8F6F4_2x1SM_SS_SPARSEISI_SI_fLi256ELi256ELNS4_4UMMA5MajorE0ELS12_0ELNS11_7ScaleInE0ELS13_0EEEEEENSJ_INS5_IJSC_SC_SC_EEENS5_IJNSA_ILi0EEES17_S17_EEEEENS5_IJNS4_10UnderscoreES1A_S1A_EEEEENS4_18SM100_TMA_2SM_LOADENS4_14ComposedLayoutINS4_7SwizzleILi2ELi4ELi3EEENS4_25smem_sparse_ptr_flag_bitsILi2ELi8EEENSJ_INS5_IJNS5_IJSC_NSA_ILi8EEEEEENS5_IJSB_NSA_ILi64EEEEEEEEENS5_IJNS5_IJS17_SG_EEESM_EEEEEEEvNS4_8identityES1D_NS1E_INS1F_ILi3ELi4ELi3EEENS4_18smem_ptr_flag_bitsILi8EEENSJ_INS5_IJS1J_SG_EEENS5_IJSG_SC_EEEEEEEvS1S_EENS_8epilogue10collective18CollectiveEpilogueINS21_23Sm100TmaWarpSpecializedILi4ELi2ELi32ELb1ELb0EEEJNS5_IJSG_SF_SG_EEENS5_IJNSJ_ISG_SC_EENSJ_INSA_ILi32EEESC_EEEEEfNS5_IJSC_llEEEfS2B_NS21_6fusion15FusionCallbacksIS25_NS2C_17LinearCombinationIffffLNS_15FloatRoundStyleE2EEES26_S2A_JEEENS4_5SM1004TMEM4LOAD26SM100_TMEM_LOAD_32dp32b32xENS4_13SM90_TMA_LOADENS1E_INS1F_ILi2ELi5ELi2EEENS1U_ILi32EEENSJ_INS5_IJS28_NSA_ILi4EEEEEENS5_IJSC_S28_EEEEEEENS4_39AutoVectorizingCopyWithAssumedAlignmentILi128EEENS4_14SM90_TMA_STOREES2T_S2V_S2V_EEEvvEEEEvNT_6ParamsE --------------------------
	.section	.text._ZN7cutlass13device_kernelINS_4gemm6kernel13GemmUniversalIN4cute5tupleIJiiiiEEENS1_10collective13CollectiveMmaINS1_41MainloopSm100TmaUmmaWarpSpecializedSparseILi6ELi2ELi1ENS5_IJNS4_1CILi2EEENSA_ILi1EEESC_EEEEENS5_IJNSA_ILi256EEESF_NSA_ILi128EEEEEENS_12float_e4m3_tENS5_IJNS4_6LayoutINS5_IJiNS5_IJSB_iEEEiEEENS5_IJlNS5_IJSC_SB_EEElEEEEENSJ_INS5_IJNS5_IJSG_iEEESP_iEEENS5_IJNS5_IJSG_NSA_ILi16384EEEEEENS5_IJSC_lEEElEEEEEEEESI_NS5_IJlSC_lEEENS4_8TiledMMAINS4_8MMA_AtomIJNS4_32SM100_MMA_F8F6F4_2x1SM_SS_SPARSEISI_SI_fLi256ELi256ELNS4_4UMMA5MajorE0ELS12_0ELNS11_7ScaleInE0ELS13_0EEEEEENSJ_INS5_IJSC_SC_SC_EEENS5_IJNSA_ILi0EEES17_S17_EEEEENS5_IJNS4_10UnderscoreES1A_S1A_EEEEENS4_18SM100_TMA_2SM_LOADENS4_14ComposedLayoutINS4_7SwizzleILi2ELi4ELi3EEENS4_25smem_sparse_ptr_flag_bitsILi2ELi8EEENSJ_INS5_IJNS5_IJSC_NSA_ILi8EEEEEENS5_IJSB_NSA_ILi64EEEEEEEEENS5_IJNS5_IJS17_SG_EEESM_EEEEEEEvNS4_8identityES1D_NS1E_INS1F_ILi3ELi4ELi3EEENS4_18smem_ptr_flag_bitsILi8EEENSJ_INS5_IJS1J_SG_EEENS5_IJSG_SC_EEEEEEEvS1S_EENS_8epilogue10collective18CollectiveEpilogueINS21_23Sm100TmaWarpSpecializedILi4ELi2ELi32ELb1ELb0EEEJNS5_IJSG_SF_SG_EEENS5_IJNSJ_ISG_SC_EENSJ_INSA_ILi32EEESC_EEEEEfNS5_IJSC_llEEEfS2B_NS21_6fusion15FusionCallbacksIS25_NS2C_17LinearCombinationIffffLNS_15FloatRoundStyleE2EEES26_S2A_JEEENS4_5SM1004TMEM4LOAD26SM100_TMEM_LOAD_32dp32b32xENS4_13SM90_TMA_LOADENS1E_INS1F_ILi2ELi5ELi2EEENS1U_ILi32EEENSJ_INS5_IJS28_NSA_ILi4EEEEEENS5_IJSC_S28_EEEEEEENS4_39AutoVectorizingCopyWithAssumedAlignmentILi128EEENS4_14SM90_TMA_STOREES2T_S2V_S2V_EEEvvEEEEvNT_6ParamsE,"ax",@progbits
	.align	128
.text._ZN7cutlass13device_kernelINS_4gemm6kernel13GemmUniversalIN4cute5tupleIJiiiiEEENS1_10collective13CollectiveMmaINS1_41MainloopSm100TmaUmmaWarpSpecializedSparseILi6ELi2ELi1ENS5_IJNS4_1CILi2EEENSA_ILi1EEESC_EEEEENS5_IJNSA_ILi256EEESF_NSA_ILi128EEEEEENS_12float_e4m3_tENS5_IJNS4_6LayoutINS5_IJiNS5_IJSB_iEEEiEEENS5_IJlNS5_IJSC_SB_EEElEEEEENSJ_INS5_IJNS5_IJSG_iEEESP_iEEENS5_IJNS5_IJSG_NSA_ILi16384EEEEEENS5_IJSC_lEEElEEEEEEEESI_NS5_IJlSC_lEEENS4_8TiledMMAINS4_8MMA_AtomIJNS4_32SM100_MMA_F8F6F4_2x1SM_SS_SPARSEISI_SI_fLi256ELi256ELNS4_4UMMA5MajorE0ELS12_0ELNS11_7ScaleInE0ELS13_0EEEEEENSJ_INS5_IJSC_SC_SC_EEENS5_IJNSA_ILi0EEES17_S17_EEEEENS5_IJNS4_10UnderscoreES1A_S1A_EEEEENS4_18SM100_TMA_2SM_LOADENS4_14ComposedLayoutINS4_7SwizzleILi2ELi4ELi3EEENS4_25smem_sparse_ptr_flag_bitsILi2ELi8EEENSJ_INS5_IJNS5_IJSC_NSA_ILi8EEEEEENS5_IJSB_NSA_ILi64EEEEEEEEENS5_IJNS5_IJS17_SG_EEESM_EEEEEEEvNS4_8identityES1D_NS1E_INS1F_ILi3ELi4ELi3EEENS4_18smem_ptr_flag_bitsILi8EEENSJ_INS5_IJS1J_SG_EEENS5_IJSG_SC_EEEEEEEvS1S_EENS_8epilogue10collective18CollectiveEpilogueINS21_23Sm100TmaWarpSpecializedILi4ELi2ELi32ELb1ELb0EEEJNS5_IJSG_SF_SG_EEENS5_IJNSJ_ISG_SC_EENSJ_INSA_ILi32EEESC_EEEEEfNS5_IJSC_llEEEfS2B_NS21_6fusion15FusionCallbacksIS25_NS2C_17LinearCombinationIffffLNS_15FloatRoundStyleE2EEES26_S2A_JEEENS4_5SM1004TMEM4LOAD26SM100_TMEM_LOAD_32dp32b32xENS4_13SM90_TMA_LOADENS1E_INS1F_ILi2ELi5ELi2EEENS1U_ILi32EEENSJ_INS5_IJS28_NSA_ILi4EEEEEENS5_IJSC_S28_EEEEEEENS4_39AutoVectorizingCopyWithAssumedAlignmentILi128EEENS4_14SM90_TMA_STOREES2T_S2V_S2V_EEEvvEEEEvNT_6ParamsE:
        .type           _ZN7cutlass13device_kernelINS_4gemm6kernel13GemmUniversalIN4cute5tupleIJiiiiEEENS1_10collective13CollectiveMmaINS1_41MainloopSm100TmaUmmaWarpSpecializedSparseILi6ELi2ELi1ENS5_IJNS4_1CILi2EEENSA_ILi1EEESC_EEEEENS5_IJNSA_ILi256EEESF_NSA_ILi128EEEEEENS_12float_e4m3_tENS5_IJNS4_6LayoutINS5_IJiNS5_IJSB_iEEEiEEENS5_IJlNS5_IJSC_SB_EEElEEEEENSJ_INS5_IJNS5_IJSG_iEEESP_iEEENS5_IJNS5_IJSG_NSA_ILi16384EEEEEENS5_IJSC_lEEElEEEEEEEESI_NS5_IJlSC_lEEENS4_8TiledMMAINS4_8MMA_AtomIJNS4_32SM100_MMA_F8F6F4_2x1SM_SS_SPARSEISI_SI_fLi256ELi256ELNS4_4UMMA5MajorE0ELS12_0ELNS11_7ScaleInE0ELS13_0EEEEEENSJ_INS5_IJSC_SC_SC_EEENS5_IJNSA_ILi0EEES17_S17_EEEEENS5_IJNS4_10UnderscoreES1A_S1A_EEEEENS4_18SM100_TMA_2SM_LOADENS4_14ComposedLayoutINS4_7SwizzleILi2ELi4ELi3EEENS4_25smem_sparse_ptr_flag_bitsILi2ELi8EEENSJ_INS5_IJNS5_IJSC_NSA_ILi8EEEEEENS5_IJSB_NSA_ILi64EEEEEEEEENS5_IJNS5_IJS17_SG_EEESM_EEEEEEEvNS4_8identityES1D_NS1E_INS1F_ILi3ELi4ELi3EEENS4_18smem_ptr_flag_bitsILi8EEENSJ_INS5_IJS1J_SG_EEENS5_IJSG_SC_EEEEEEEvS1S_EENS_8epilogue10collective18CollectiveEpilogueINS21_23Sm100TmaWarpSpecializedILi4ELi2ELi32ELb1ELb0EEEJNS5_IJSG_SF_SG_EEENS5_IJNSJ_ISG_SC_EENSJ_INSA_ILi32EEESC_EEEEEfNS5_IJSC_llEEEfS2B_NS21_6fusion15FusionCallbacksIS25_NS2C_17LinearCombinationIffffLNS_15FloatRoundStyleE2EEES26_S2A_JEEENS4_5SM1004TMEM4LOAD26SM100_TMEM_LOAD_32dp32b32xENS4_13SM90_TMA_LOADENS1E_INS1F_ILi2ELi5ELi2EEENS1U_ILi32EEENSJ_INS5_IJS28_NSA_ILi4EEEEEENS5_IJSC_S28_EEEEEEENS4_39AutoVectorizingCopyWithAssumedAlignmentILi128EEENS4_14SM90_TMA_STOREES2T_S2V_S2V_EEEvvEEEEvNT_6ParamsE,@function
        .size           _ZN7cutlass13device_kernelINS_4gemm6kernel13GemmUniversalIN4cute5tupleIJiiiiEEENS1_10collective13CollectiveMmaINS1_41MainloopSm100TmaUmmaWarpSpecializedSparseILi6ELi2ELi1ENS5_IJNS4_1CILi2EEENSA_ILi1EEESC_EEEEENS5_IJNSA_ILi256EEESF_NSA_ILi128EEEEEENS_12float_e4m3_tENS5_IJNS4_6LayoutINS5_IJiNS5_IJSB_iEEEiEEENS5_IJlNS5_IJSC_SB_EEElEEEEENSJ_INS5_IJNS5_IJSG_iEEESP_iEEENS5_IJNS5_IJSG_NSA_ILi16384EEEEEENS5_IJSC_lEEElEEEEEEEESI_NS5_IJlSC_lEEENS4_8TiledMMAINS4_8MMA_AtomIJNS4_32SM100_MMA_F8F6F4_2x1SM_SS_SPARSEISI_SI_fLi256ELi256ELNS4_4UMMA5MajorE0ELS12_0ELNS11_7ScaleInE0ELS13_0EEEEEENSJ_INS5_IJSC_SC_SC_EEENS5_IJNSA_ILi0EEES17_S17_EEEEENS5_IJNS4_10UnderscoreES1A_S1A_EEEEENS4_18SM100_TMA_2SM_LOADENS4_14ComposedLayoutINS4_7SwizzleILi2ELi4ELi3EEENS4_25smem_sparse_ptr_flag_bitsILi2ELi8EEENSJ_INS5_IJNS5_IJSC_NSA_ILi8EEEEEENS5_IJSB_NSA_ILi64EEEEEEEEENS5_IJNS5_IJS17_SG_EEESM_EEEEEEEvNS4_8identityES1D_NS1E_INS1F_ILi3ELi4ELi3EEENS4_18smem_ptr_flag_bitsILi8EEENSJ_INS5_IJS1J_SG_EEENS5_IJSG_SC_EEEEEEEvS1S_EENS_8epilogue10collective18CollectiveEpilogueINS21_23Sm100TmaWarpSpecializedILi4ELi2ELi32ELb1ELb0EEEJNS5_IJSG_SF_SG_EEENS5_IJNSJ_ISG_SC_EENSJ_INSA_ILi32EEESC_EEEEEfNS5_IJSC_llEEEfS2B_NS21_6fusion15FusionCallbacksIS25_NS2C_17LinearCombinationIffffLNS_15FloatRoundStyleE2EEES26_S2A_JEEENS4_5SM1004TMEM4LOAD26SM100_TMEM_LOAD_32dp32b32xENS4_13SM90_TMA_LOADENS1E_INS1F_ILi2ELi5ELi2EEENS1U_ILi32EEENSJ_INS5_IJS28_NSA_ILi4EEEEEENS5_IJSC_S28_EEEEEEENS4_39AutoVectorizingCopyWithAssumedAlignmentILi128EEENS4_14SM90_TMA_STOREES2T_S2V_S2V_EEEvvEEEEvNT_6ParamsE,(.L_x_224 - _ZN7cutlass13device_kernelINS_4gemm6kernel13GemmUniversalIN4cute5tupleIJiiiiEEENS1_10collective13CollectiveMmaINS1_41MainloopSm100TmaUmmaWarpSpecializedSparseILi6ELi2ELi1ENS5_IJNS4_1CILi2EEENSA_ILi1EEESC_EEEEENS5_IJNSA_ILi256EEESF_NSA_ILi128EEEEEENS_12float_e4m3_tENS5_IJNS4_6LayoutINS5_IJiNS5_IJSB_iEEEiEEENS5_IJlNS5_IJSC_SB_EEElEEEEENSJ_INS5_IJNS5_IJSG_iEEESP_iEEENS5_IJNS5_IJSG_NSA_ILi16384EEEEEENS5_IJSC_lEEElEEEEEEEESI_NS5_IJlSC_lEEENS4_8TiledMMAINS4_8MMA_AtomIJNS4_32SM100_MMA_F8F6F4_2x1SM_SS_SPARSEISI_SI_fLi256ELi256ELNS4_4UMMA5MajorE0ELS12_0ELNS11_7ScaleInE0ELS13_0EEEEEENSJ_INS5_IJSC_SC_SC_EEENS5_IJNSA_ILi0EEES17_S17_EEEEENS5_IJNS4_10UnderscoreES1A_S1A_EEEEENS4_18SM100_TMA_2SM_LOADENS4_14ComposedLayoutINS4_7SwizzleILi2ELi4ELi3EEENS4_25smem_sparse_ptr_flag_bitsILi2ELi8EEENSJ_INS5_IJNS5_IJSC_NSA_ILi8EEEEEENS5_IJSB_NSA_ILi64EEEEEEEEENS5_IJNS5_IJS17_SG_EEESM_EEEEEEEvNS4_8identityES1D_NS1E_INS1F_ILi3ELi4ELi3EEENS4_18smem_ptr_flag_bitsILi8EEENSJ_INS5_IJS1J_SG_EEENS5_IJSG_SC_EEEEEEEvS1S_EENS_8epilogue10collective18CollectiveEpilogueINS21_23Sm100TmaWarpSpecializedILi4ELi2ELi32ELb1ELb0EEEJNS5_IJSG_SF_SG_EEENS5_IJNSJ_ISG_SC_EENSJ_INSA_ILi32EEESC_EEEEEfNS5_IJSC_llEEEfS2B_NS21_6fusion15FusionCallbacksIS25_NS2C_17LinearCombinationIffffLNS_15FloatRoundStyleE2EEES26_S2A_JEEENS4_5SM1004TMEM4LOAD26SM100_TMEM_LOAD_32dp32b32xENS4_13SM90_TMA_LOADENS1E_INS1F_ILi2ELi5ELi2EEENS1U_ILi32EEENSJ_INS5_IJS28_NSA_ILi4EEEEEENS5_IJSC_S28_EEEEEEENS4_39AutoVectorizingCopyWithAssumedAlignmentILi128EEENS4_14SM90_TMA_STOREES2T_S2V_S2V_EEEvvEEEEvNT_6ParamsE)
        .other          _ZN7cutlass13device_kernelINS_4gemm6kernel13GemmUniversalIN4cute5tupleIJiiiiEEENS1_10collective13CollectiveMmaINS1_41MainloopSm100TmaUmmaWarpSpecializedSparseILi6ELi2ELi1ENS5_IJNS4_1CILi2EEENSA_ILi1EEESC_EEEEENS5_IJNSA_ILi256EEESF_NSA_ILi128EEEEEENS_12float_e4m3_tENS5_IJNS4_6LayoutINS5_IJiNS5_IJSB_iEEEiEEENS5_IJlNS5_IJSC_SB_EEElEEEEENSJ_INS5_IJNS5_IJSG_iEEESP_iEEENS5_IJNS5_IJSG_NSA_ILi16384EEEEEENS5_IJSC_lEEElEEEEEEEESI_NS5_IJlSC_lEEENS4_8TiledMMAINS4_8MMA_AtomIJNS4_32SM100_MMA_F8F6F4_2x1SM_SS_SPARSEISI_SI_fLi256ELi256ELNS4_4UMMA5MajorE0ELS12_0ELNS11_7ScaleInE0ELS13_0EEEEEENSJ_INS5_IJSC_SC_SC_EEENS5_IJNSA_ILi0EEES17_S17_EEEEENS5_IJNS4_10UnderscoreES1A_S1A_EEEEENS4_18SM100_TMA_2SM_LOADENS4_14ComposedLayoutINS4_7SwizzleILi2ELi4ELi3EEENS4_25smem_sparse_ptr_flag_bitsILi2ELi8EEENSJ_INS5_IJNS5_IJSC_NSA_ILi8EEEEEENS5_IJSB_NSA_ILi64EEEEEEEEENS5_IJNS5_IJS17_SG_EEESM_EEEEEEEvNS4_8identityES1D_NS1E_INS1F_ILi3ELi4ELi3EEENS4_18smem_ptr_flag_bitsILi8EEENSJ_INS5_IJS1J_SG_EEENS5_IJSG_SC_EEEEEEEvS1S_EENS_8epilogue10collective18CollectiveEpilogueINS21_23Sm100TmaWarpSpecializedILi4ELi2ELi32ELb1ELb0EEEJNS5_IJSG_SF_SG_EEENS5_IJNSJ_ISG_SC_EENSJ_INSA_ILi32EEESC_EEEEEfNS5_IJSC_llEEEfS2B_NS21_6fusion15FusionCallbacksIS25_NS2C_17LinearCombinationIffffLNS_15FloatRoundStyleE2EEES26_S2A_JEEENS4_5SM1004TMEM4LOAD26SM100_TMEM_LOAD_32dp32b32xENS4_13SM90_TMA_LOADENS1E_INS1F_ILi2ELi5ELi2EEENS1U_ILi32EEENSJ_INS5_IJS28_NSA_ILi4EEEEEENS5_IJSC_S28_EEEEEEENS4_39AutoVectorizingCopyWithAssumedAlignmentILi128EEENS4_14SM90_TMA_STOREES2T_S2V_S2V_EEEvvEEEEvNT_6ParamsE,@"STO_CUDA_ENTRY STV_DEFAULT"
_ZN7cutlass13device_kernelINS_4gemm6kernel13GemmUniversalIN4cute5tupleIJiiiiEEENS1_10collective13CollectiveMmaINS1_41MainloopSm100TmaUmmaWarpSpecializedSparseILi6ELi2ELi1ENS5_IJNS4_1CILi2EEENSA_ILi1EEESC_EEEEENS5_IJNSA_ILi256EEESF_NSA_ILi128EEEEEENS_12float_e4m3_tENS5_IJNS4_6LayoutINS5_IJiNS5_IJSB_iEEEiEEENS5_IJlNS5_IJSC_SB_EEElEEEEENSJ_INS5_IJNS5_IJSG_iEEESP_iEEENS5_IJNS5_IJSG_NSA_ILi16384EEEEEENS5_IJSC_lEEElEEEEEEEESI_NS5_IJlSC_lEEENS4_8TiledMMAINS4_8MMA_AtomIJNS4_32SM100_MMA_F8F6F4_2x1SM_SS_SPARSEISI_SI_fLi256ELi256ELNS4_4UMMA5MajorE0ELS12_0ELNS11_7ScaleInE0ELS13_0EEEEEENSJ_INS5_IJSC_SC_SC_EEENS5_IJNSA_ILi0EEES17_S17_EEEEENS5_IJNS4_10UnderscoreES1A_S1A_EEEEENS4_18SM100_TMA_2SM_LOADENS4_14ComposedLayoutINS4_7SwizzleILi2ELi4ELi3EEENS4_25smem_sparse_ptr_flag_bitsILi2ELi8EEENSJ_INS5_IJNS5_IJSC_NSA_ILi8EEEEEENS5_IJSB_NSA_ILi64EEEEEEEEENS5_IJNS5_IJS17_SG_EEESM_EEEEEEEvNS4_8identityES1D_NS1E_INS1F_ILi3ELi4ELi3EEENS4_18smem_ptr_flag_bitsILi8EEENSJ_INS5_IJS1J_SG_EEENS5_IJSG_SC_EEEEEEEvS1S_EENS_8epilogue10collective18CollectiveEpilogueINS21_23Sm100TmaWarpSpecializedILi4ELi2ELi32ELb1ELb0EEEJNS5_IJSG_SF_SG_EEENS5_IJNSJ_ISG_SC_EENSJ_INSA_ILi32EEESC_EEEEEfNS5_IJSC_llEEEfS2B_NS21_6fusion15FusionCallbacksIS25_NS2C_17LinearCombinationIffffLNS_15FloatRoundStyleE2EEES26_S2A_JEEENS4_5SM1004TMEM4LOAD26SM100_TMEM_LOAD_32dp32b32xENS4_13SM90_TMA_LOADENS1E_INS1F_ILi2ELi5ELi2EEENS1U_ILi32EEENSJ_INS5_IJS28_NSA_ILi4EEEEEENS5_IJSC_S28_EEEEEEENS4_39AutoVectorizingCopyWithAssumedAlignmentILi128EEENS4_14SM90_TMA_STOREES2T_S2V_S2V_EEEvvEEEEvNT_6ParamsE:
[----:B------:R-:W1:Y:S01]  /*0000*/  LDC R1, c[0x0][0x37c] ;  /* 0x0000df00ff017b82 */ /* 0x000e620000000800 */
[----:B------:R-:W2:Y:S01]  /*0010*/  S2R R95, SR_TID.X ;  /* 0x00000000005f7919 */ /* 0x000ea20000002100 */
[----:B------:R-:W3:Y:S06]  /*0020*/  LDCU.64 UR10, c[0x0][0xa90] ;  /* 0x00015200ff0a77ac */ /* 0x000eec0008000a00 */
[----:B------:R-:W4:Y:S01]  /*0030*/  S2UR UR54, SR_CgaCtaId ;  /* 0x00000000003679c3 */ /* 0x000f220000008800 */
[----:B------:R-:W-:Y:S02]  /*0040*/  PRMT R78, RZ, 0x7610, R78 ;  /* 0x00007610ff4e7816 */ /* 0x000fe4000000004e */
[----:B------:R-:W-:Y:S01]  /*0050*/  ELECT P2, URZ, PT ;  /* 0x0000000000ff782f */ /* 0x000fe20003840000 */
[----:B---3--:R-:W-:-:S04]  /*0060*/  UISETP.NE.U32.AND UP0, UPT, UR10, URZ, UPT ;  /* 0x000000ff0a00728c */ /* 0x008fc8000bf05070 */
[----:B------:R-:W-:Y:S02]  /*0070*/  UISETP.NE.AND.EX UP0, UPT, UR11, URZ, UPT, UP0 ;  /* 0x000000ff0b00728c */ /* 0x000fe4000bf05300 */
[----:B----4-:R-:W-:Y:S01]  /*0080*/  ULOP3.LUT UR20, UR54, 0x1, URZ, 0xc0, !UPT ;  /* 0x0000000136147892 */ /* 0x010fe2000f8ec0ff */
[----:B--2---:R-:W-:-:S05]  /*0090*/  SHF.R.U32.HI R80, RZ, 0x5, R95 ;  /* 0x00000005ff507819 */ /* 0x004fca000001165f */
[----:B------:R-:W2:Y:S02]  /*00a0*/  SHFL.IDX PT, R0, R80, RZ, 0x1f ;  /* 0x00001fff50007589 */ /* 0x000ea400000e0000 */
[----:B--2---:R-:W-:Y:S01]  /*00b0*/  R2UR UR18, R0 ;  /* 0x00000000001272ca */ /* 0x004fe200000e0000 */
[----:B-1----:R-:W-:-:S14]  /*00c0*/  BRA.U UP0, `(.L_x_0) ;  /* 0x0000000100307547 */ /* 0x002fdc000b800000 */
[----:B------:R-:W1:Y:S02]  /*00d0*/  LDCU.64 UR4, c[0x0][0xa88] ;  /* 0x00015100ff0477ac */ /* 0x000e640008000a00 */
[----:B-1----:R-:W-:-:S04]  /*00e0*/  UISETP.NE.U32.AND UP0, UPT, UR4, URZ, UPT ;  /* 0x000000ff0400728c */ /* 0x002fc8000bf05070 */
[----:B------:R-:W-:-:S09]  /*00f0*/  UISETP.NE.AND.EX UP0, UPT, UR5, URZ, UPT, UP0 ;  /* 0x000000ff0500728c */ /* 0x000fd2000bf05300 */
[----:B------:R-:W-:Y:S05]  /*0100*/  BRA.U !UP0, `(.L_x_1) ;  /* 0x0000000108147547 */ /* 0x000fea000b800000 */
[----:B------:R-:W1:Y:S01]  /*0110*/  LDC.64 R2, c[0x0][0xa88] ;  /* 0x0002a200ff027b82 */ /* 0x000e620000000a00 */
[----:B------:R-:W1:Y:S02]  /*0120*/  LDCU.64 UR4, c[0x0][0x358] ;  /* 0x00006b00ff0477ac */ /* 0x000e640008000a00 */
[----:B-1----:R1:W5:Y:S01]  /*0130*/  LDG.E R41, desc[UR4][R2.64] ;  /* 0x0000000402297981 */ /* 0x002362000c1e1900 */
[----:B------:R-:W-:Y:S01]  /*0140*/  HFMA2 R78, -RZ, RZ, 0, 5.9604644775390625e-08 ;  /* 0x00000001ff4e7431 */ /* 0x000fe200000001ff */
[----:B------:R-:W-:Y:S05]  /*0150*/  BRA `(.L_x_0) ;  /* 0x00000000000c7947 */ /* 0x000fea0003800000 */
.L_x_1:
[----:B------:R-:W1:Y:S01]  /*0160*/  LDCU UR4, c[0x0][0xa80] ;  /* 0x00015000ff0477ac */ /* 0x000e620008000800 */
[----:B------:R-:W-:Y:S01]  /*0170*/  HFMA2 R78, -RZ, RZ, 0, 5.9604644775390625e-08 ;  /* 0x00000001ff4e7431 */ /* 0x000fe200000001ff */
[----:B-1----:R-:W-:-:S07]  /*0180*/  MOV R41, UR4 ;  /* 0x0000000400297c02 */ /* 0x002fce0008000f00 */
.L_x_0:
[----:B------:R-:W2:Y:S02]  /*0190*/  LDCU.64 UR4, c[0x0][0xab0] ;  /* 0x00015600ff0477ac */ /* 0x000ea40008000a00 */
[----:B--2---:R-:W-:-:S04]  /*01a0*/  UISETP.NE.U32.AND UP0, UPT, UR4, URZ, UPT ;  /* 0x000000ff0400728c */ /* 0x004fc8000bf05070 */
[----:B------:R-:W-:-:S09]  /*01b0*/  UISETP.NE.AND.EX UP0, UPT, UR5, URZ, UPT, UP0 ;  /* 0x000000ff0500728c */ /* 0x000fd2000bf05300 */
[----:B------:R-:W-:Y:S05]  /*01c0*/  BRA.U UP0, `(.L_x_2) ;  /* 0x0000000100287547 */ /* 0x000fea000b800000 */
[----:B------:R-:W2:Y:S02]  /*01d0*/  LDCU.64 UR4, c[0x0][0xaa8] ;  /* 0x00015500ff0477ac */ /* 0x000ea40008000a00 */
[----:B--2---:R-:W-:-:S04]  /*01e0*/  UISETP.NE.U32.AND UP0, UPT, UR4, URZ, UPT ;  /* 0x000000ff0400728c */ /* 0x004fc8000bf05070 */
[----:B------:R-:W-:-:S09]  /*01f0*/  UISETP.NE.AND.EX UP0, UPT, UR5, URZ, UPT, UP0 ;  /* 0x000000ff0500728c */ /* 0x000fd2000bf05300 */
[----:B------:R-:W-:Y:S05]  /*0200*/  BRA.U !UP0, `(.L_x_3) ;  /* 0x0000000108107547 */ /* 0x000fea000b800000 */
[----:B------:R-:W2:Y:S01]  /*0210*/  LDC.64 R36, c[0x0][0xaa8] ;  /* 0x0002aa00ff247b82 */ /* 0x000ea20000000a00 */
[----:B------:R-:W2:Y:S02]  /*0220*/  LDCU.64 UR4, c[0x0][0x358] ;  /* 0x00006b00ff0477ac */ /* 0x000ea40008000a00 */
[----:B--2---:R2:W5:Y:S01]  /*0230*/  LDG.E R36, desc[UR4][R36.64] ;  /* 0x0000000424247981 */ /* 0x004562000c1e1900 */
[----:B------:R-:W-:Y:S05]  /*0240*/  BRA `(.L_x_2) ;  /* 0x0000000000087947 */ /* 0x000fea0003800000 */
.L_x_3:
[----:B------:R-:W2:Y:S02]  /*0250*/  LDCU UR4, c[0x0][0xaa0] ;  /* 0x00015400ff0477ac */ /* 0x000ea40008000800 */
[----:B--2---:R-:W-:Y:S02]  /*0260*/  MOV R36, UR4 ;  /* 0x0000000400247c02 */ /* 0x004fe40008000f00 */
.L_x_2:
[----:B------:R-:W-:Y:S01]  /*0270*/  IMAD.U32 R0, RZ, RZ, UR18 ;  /* 0x00000012ff007e24 */ /* 0x000fe2000f8e00ff */
[----:B------:R-:W-:Y:S04]  /*0280*/  BSSY.RECONVERGENT B0, `(.L_x_4) ;  /* 0x000000f000007945 */ /* 0x000fe80003800200 */
[C---:B------:R-:W-:Y:S02]  /*0290*/  ISETP.NE.OR P1, PT, R0.reuse, 0x1, !P2 ;  /* 0x000000010000780c */ /* 0x040fe40005725670 */
[----:B------:R-:W-:-:S11]  /*02a0*/  ISETP.NE.OR P0, PT, R0, 0x3, !P2 ;  /* 0x000000030000780c */ /* 0x000fd60005705670 */
[----:B------:R-:W-:Y:S05]  /*02b0*/  @P1 BRA `(.L_x_5) ;  /* 0x00000000002c1947 */ /* 0x000fea0003800000 */
[----:B------:R-:W3:Y:S02]  /*02c0*/  LDCU.64 UR4, c[0x0][0x348] ;  /* 0x00006900ff0477ac */ /* 0x000ee40008000a00 */
[----:B---3--:R-:W-:Y:S02]  /*02d0*/  UIADD3 UR8, UP2, UPT, UR4, 0x80, URZ ;  /* 0x0000008004087890 */ /* 0x008fe4000ff5e0ff */
[----:B------:R-:W-:Y:S02]  /*02e0*/  UIADD3 UR6, UP1, UPT, UR4, 0x280, URZ ;  /* 0x0000028004067890 */ /* 0x000fe4000ff3e0ff */
[----:B------:R-:W-:Y:S02]  /*02f0*/  UIADD3 UR4, UP0, UPT, UR4, 0x180, URZ ;  /* 0x0000018004047890 */ /* 0x000fe4000ff1e0ff */
[----:B------:R-:W-:Y:S02]  /*0300*/  UIADD3.X UR9, UPT, UPT, URZ, UR5, URZ, UP2, !UPT ;  /* 0x00000005ff097290 */ /* 0x000fe400097fe4ff */
[----:B------:R-:W-:-:S02]  /*0310*/  UIADD3.X UR7, UPT, UPT, URZ, UR5, URZ, UP1, !UPT ;  /* 0x00000005ff077290 */ /* 0x000fc40008ffe4ff */
[----:B------:R-:W-:-:S05]  /*0320*/  UIADD3.X UR5, UPT, UPT, URZ, UR5, URZ, UP0, !UPT ;  /* 0x00000005ff057290 */ /* 0x000fca00087fe4ff */
[----:B------:R3:W-:Y:S02]  /*0330*/  UTMACCTL.PF [UR8] ;  /* 0x00000000080079b9 */ /* 0x0007e40008040000 */
[----:B------:R3:W-:Y:S02]  /*0340*/  UTMACCTL.PF [UR6] ;  /* 0x00000000060079b9 */ /* 0x0007e40008040000 */
[----:B------:R3:W-:Y:S02]  /*0350*/  UTMACCTL.PF [UR4] ;  /* 0x00000000040079b9 */ /* 0x0007e40008040000 */
[----:B---3--:R-:W-:Y:S01]  /*0360*/  NOP ;  /* 0x0000000000007918 */ /* 0x008fe20000000000 */
.L_x_5:
[----:B------:R-:W-:Y:S05]  /*0370*/  BSYNC.RECONVERGENT B0 ;  /* 0x0000000000007941 */ /* 0x000fea0003800200 */
.L_x_4:
[----:B------:R-:W-:Y:S04]  /*0380*/  BSSY.RECONVERGENT B0, `(.L_x_6) ;  /* 0x000000a000007945 */ /* 0x000fe80003800200 */
[----:B------:R-:W-:Y:S05]  /*0390*/  @P0 BRA `(.L_x_7) ;  /* 0x0000000000200947 */ /* 0x000fea0003800000 */
[----:B------:R-:W3:Y:S02]  /*03a0*/  LDCU.64 UR4, c[0x0][0x348] ;  /* 0x00006900ff0477ac */ /* 0x000ee40008000a00 */
[----:B---3--:R-:W-:Y:S02]  /*03b0*/  UIADD3 UR6, UP1, UPT, UR4, 0x780, URZ ;  /* 0x0000078004067890 */ /* 0x008fe4000ff3e0ff */
[----:B------:R-:W-:Y:S02]  /*03c0*/  UIADD3 UR4, UP0, UPT, UR4, 0x880, URZ ;  /* 0x0000088004047890 */ /* 0x000fe4000ff1e0ff */
[----:B------:R-:W-:Y:S02]  /*03d0*/  UIADD3.X UR7, UPT, UPT, URZ, UR5, URZ, UP1, !UPT ;  /* 0x00000005ff077290 */ /* 0x000fe40008ffe4ff */
[----:B------:R-:W-:-:S07]  /*03e0*/  UIADD3.X UR5, UPT, UPT, URZ, UR5, URZ, UP0, !UPT ;  /* 0x00000005ff057290 */ /* 0x000fce00087fe4ff */
[----:B------:R3:W-:Y:S02]  /*03f0*/  UTMACCTL.PF [UR6] ;  /* 0x00000000060079b9 */ /* 0x0007e40008040000 */
[----:B------:R3:W-:Y:S02]  /*0400*/  UTMACCTL.PF [UR4] ;  /* 0x00000000040079b9 */ /* 0x0007e40008040000 */
[----:B---3--:R-:W-:Y:S01]  /*0410*/  NOP ;  /* 0x0000000000007918 */ /* 0x008fe20000000000 */
.L_x_7:
[----:B------:R-:W-:Y:S05]  /*0420*/  BSYNC.RECONVERGENT B0 ;  /* 0x0000000000007941 */ /* 0x000fea0003800200 */
.L_x_6:
[----:B------:R-:W3:Y:S01]  /*0430*/  LDCU.64 UR4, c[0x0][0xa88] ;  /* 0x00015100ff0477ac */ /* 0x000ee20008000a00 */
[----:B------:R-:W-:Y:S02]  /*0440*/  UISETP.EQ.U32.AND UP1, UPT, UR10, URZ, UPT ;  /* 0x000000ff0a00728c */ /* 0x000fe4000bf22070 */
[----:B------:R-:W-:Y:S02]  /*0450*/  UPLOP3.LUT UP4, UPT, UPT, UPT, UPT, 0x80, 0x8 ;  /* 0x000000000008789c */ /* 0x000fe40003f8f070 */
[----:B---3--:R-:W-:-:S04]  /*0460*/  UISETP.NE.U32.AND UP0, UPT, UR4, URZ, UPT ;  /* 0x000000ff0400728c */ /* 0x008fc8000bf05070 */
[----:B------:R-:W-:-:S04]  /*0470*/  UISETP.NE.AND.EX UP2, UPT, UR5, URZ, UPT, UP0 ;  /* 0x000000ff0500728c */ /* 0x000fc8000bf45300 */
[----:B------:R-:W-:-:S04]  /*0480*/  UISETP.EQ.OR.EX UP3, UPT, UR11, URZ, !UP2, UP1 ;  /* 0x000000ff0b00728c */ /* 0x000fc8000d762710 */
[----:B------:R-:W-:-:S06]  /*0490*/  UP2UR UR4, UPR, URZ, 0x8 ;  /* 0x00000008ff047883 */ /* 0x000fcc0008000000 */
[----:B------:R-:W-:Y:S01]  /*04a0*/  MOV R87, UR4 ;  /* 0x0000000400577c02 */ /* 0x000fe20008000f00 */
[----:B------:R-:W-:Y:S06]  /*04b0*/  BRA.U !UP3, `(.L_x_8) ;  /* 0x000000010b207547 */ /* 0x000fec000b800000 */
[----:B------:R-:W-:Y:S01]  /*04c0*/  UISETP.NE.U32.AND UP0, UPT, UR10, URZ, UPT ;  /* 0x000000ff0a00728c */ /* 0x000fe2000bf05070 */
[----:B-----5:R-:W-:Y:S01]  /*04d0*/  FSETP.NEU.AND P0, PT, R41, RZ, PT ;  /* 0x000000ff2900720b */ /* 0x020fe20003f0d000 */
[----:B------:R-:W-:Y:S02]  /*04e0*/  USEL UR4, URZ, 0xffffffff, UP2 ;  /* 0xffffffffff047887 */ /* 0x000fe40009000000 */
[----:B------:R-:W-:-:S10]  /*04f0*/  UISETP.NE.AND.EX UP1, UPT, UR11, URZ, UPT, UP0 ;  /* 0x000000ff0b00728c */ /* 0x000fd4000bf25300 */
[----:B------:R-:W-:Y:S01]  /*0500*/  VOTEU.ANY UP0, P0 ;  /* 0x0000000000ff7886 */ /* 0x000fe20000000100 */
[----:B------:R-:W-:-:S04]  /*0510*/  @!UP1 USEL UR4, URZ, 0xffffffff, UP0 ;  /* 0xffffffffff049887 */ /* 0x000fc80008000000 */
[----:B------:R-:W-:-:S04]  /*0520*/  ULOP3.LUT UR4, UR4, 0x1, URZ, 0xc0, !UPT ;  /* 0x0000000104047892 */ /* 0x000fc8000f8ec0ff */
[----:B------:R-:W-:-:S11]  /*0530*/  UISETP.NE.U32.AND UP4, UPT, UR4, 0x1, UPT ;  /* 0x000000010400788c */ /* 0x000fd6000bf85070 */
.L_x_8:
[----:B------:R-:W3:Y:S02]  /*0540*/  SHFL.IDX PT, R0, R80, RZ, 0x1f ;  /* 0x00001fff50007589 */ /* 0x000ee400000e0000 */
[----:B---3--:R-:W-:-:S13]  /*0550*/  ISETP.NE.AND P0, PT, R0, RZ, PT ;  /* 0x000000ff0000720c */ /* 0x008fda0003f05270 */
[----:B------:R-:W-:Y:S05]  /*0560*/  @P0 BRA `(.L_x_9) ;  /* 0x0000000000540947 */ /* 0x000fea0003800000 */
[----:B------:R-:W-:Y:S01]  /*0570*/  UMOV UR4, 0x400 ;  /* 0x0000040000047882 */ /* 0x000fe20000000000 */
[----:B------:R-:W-:Y:S01]  /*0580*/  UMOV UR6, 0x1 ;  /* 0x0000000100067882 */ /* 0x000fe20000000000 */
[----:B------:R-:W-:Y:S02]  /*0590*/  ULEA UR4, UR54, UR4, 0x18 ;  /* 0x0000000436047291 */ /* 0x000fe4000f8ec0ff */
[----:B------:R-:W-:-:S04]  /*05a0*/  UIADD3 UR6, UPT, UPT, -UR6, 0x100000, URZ ;  /* 0x0010000006067890 */ /* 0x000fc8000fffe1ff */
[----:B------:R-:W-:Y:S02]  /*05b0*/  USHF.L.U32 UR7, UR6, 0xb, URZ ;  /* 0x0000000b06077899 */ /* 0x000fe400080006ff */
[----:B------:R-:W-:Y:S01]  /*05c0*/  USHF.L.U32 UR6, UR6, 0x1, URZ ;  /* 0x0000000106067899 */ /* 0x000fe200080006ff */
[----:B------:R-:W-:Y:S01]  /*05d0*/  ELECT P0, URZ, PT ;  /* 0x0000000000ff782f */ /* 0x000fe20003800000 */
[----:B------:R-:W3:Y:S10]  /*05e0*/  FENCE.VIEW.ASYNC.S ;  /* 0x00000000000073c6 */ /* 0x000ef40000000000 */
[----:B---3--:R3:W4:Y:S01]  /*05f0*/  SYNCS.EXCH.64 URZ, [UR4], UR6 ;  /* 0x0000000604ff75b2 */ /* 0x0087220008000100 */
[----:B------:R3:W1:Y:S01]  /*0600*/  SYNCS.EXCH.64 URZ, [UR4+0x30], UR6 ;  /* 0x0000300604ff75b2 */ /* 0x0006620008000100 */
        /* <DEDUP_REMOVED lines=10> */
[----:B------:R-:W-:Y:S01]  /*06b0*/  NOP ;  /* 0x0000000000007918 */ /* 0x000fe20000000000 */
.L_x_9:
[----:B------:R-:W2:Y:S01]  /*06c0*/  SHFL.IDX PT, R0, R80, RZ, 0x1f ;  /* 0x00001fff50007589 */ /* 0x000ea200000e0000 */
[----:B------:R-:W-:Y:S01]  /*06d0*/  NOP ;  /* 0x0000000000007918 */ /* 0x000fe20000000000 */
[----:B--2---:R-:W-:-:S13]  /*06e0*/  ISETP.NE.AND P0, PT, R0, 0x1, PT ;  /* 0x000000010000780c */ /* 0x004fda0003f05270 */
[----:B------:R-:W-:Y:S05]  /*06f0*/  @P0 BRA `(.L_x_10) ;  /* 0x0000000000540947 */ /* 0x000fea0003800000 */
[----:B---3--:R-:W-:Y:S01]  /*0700*/  UMOV UR4, 0x400 ;  /* 0x0000040000047882 */ /* 0x008fe20000000000 */
[----:B------:R-:W-:Y:S01]  /*0710*/  UMOV UR8, 0x20 ;  /* 0x0000002000087882 */ /* 0x000fe20000000000 */
[----:B------:R-:W-:Y:S01]  /*0720*/  UMOV UR6, 0x80 ;  /* 0x0000008000067882 */ /* 0x000fe20000000000 */
[----:B------:R-:W-:Y:S02]  /*0730*/  ULEA UR4, UR54, UR4, 0x18 ;  /* 0x0000000436047291 */ /* 0x000fe4000f8ec0ff */
[----:B------:R-:W-:-:S04]  /*0740*/  UIADD3 UR8, UPT, UPT, -UR8, 0x100000, URZ ;  /* 0x0010000008087890 */ /* 0x000fc8000fffe1ff */
[----:B------:R-:W-:Y:S02]  /*0750*/  USHF.L.U32 UR9, UR8, 0xb, URZ ;  /* 0x0000000b08097899 */ /* 0x000fe400080006ff */
[----:B------:R-:W-:Y:S02]  /*0760*/  USHF.L.U32 UR8, UR8, 0x1, URZ ;  /* 0x0000000108087899 */ /* 0x000fe400080006ff */
[----:B------:R-:W-:-:S04]  /*0770*/  UIADD3 UR6, UPT, UPT, -UR6, 0x100000, URZ ;  /* 0x0010000006067890 */ /* 0x000fc8000fffe1ff */
[----:B------:R-:W-:Y:S02]  /*0780*/  USHF.L.U32 UR7, UR6, 0xb, URZ ;  /* 0x0000000b06077899 */ /* 0x000fe400080006ff */
[----:B------:R-:W-:Y:S01]  /*0790*/  USHF.L.U32 UR6, UR6, 0x1, URZ ;  /* 0x0000000106067899 */ /* 0x000fe200080006ff */
[----:B------:R-:W-:Y:S01]  /*07a0*/  ELECT P0, URZ, PT ;  /* 0x0000000000ff782f */ /* 0x000fe20003800000 */
[----:B------:R-:W2:Y:S02]  /*07b0*/  FENCE.VIEW.ASYNC.S ;  /* 0x00000000000073c6 */ /* 0x000ea40000000000 */
[----:B--2---:R2:W3:Y:S08]  /*07c0*/  SYNCS.EXCH.64 URZ, [UR4+0x60], UR8 ;  /* 0x0000600804ff75b2 */ /* 0x0044f00008000100 */
        /* <DEDUP_REMOVED lines=8> */
.L_x_10:
[----:B------:R-:W4:Y:S01]  /*0850*/  SHFL.IDX PT, R0, R80, RZ, 0x1f ;  /* 0x00001fff50007589 */ /* 0x000f2200000e0000 */
[----:B------:R-:W-:Y:S01]  /*0860*/  NOP ;  /* 0x0000000000007918 */ /* 0x000fe20000000000 */
[----:B----4-:R-:W-:-:S13]  /*0870*/  ISETP.NE.AND P0, PT, R0, 0x3, PT ;  /* 0x000000030000780c */ /* 0x010fda0003f05270 */
[----:B------:R-:W-:Y:S05]  /*0880*/  @P0 BRA `(.L_x_11) ;  /* 0x00000000002c0947 */ /* 0x000fea0003800000 */
[----:B--23--:R-:W-:Y:S01]  /*0890*/  UMOV UR6, 0x400 ;  /* 0x0000040000067882 */ /* 0x00cfe20000000000 */
[----:B------:R-:W-:Y:S01]  /*08a0*/  UMOV UR4, 0x20 ;  /* 0x0000002000047882 */ /* 0x000fe20000000000 */
[----:B------:R-:W-:Y:S02]  /*08b0*/  ULEA UR6, UR54, UR6, 0x18 ;  /* 0x0000000636067291 */ /* 0x000fe4000f8ec0ff */
[----:B------:R-:W-:-:S04]  /*08c0*/  UIADD3 UR4, UPT, UPT, -UR4, 0x100000, URZ ;  /* 0x0010000004047890 */ /* 0x000fc8000fffe1ff */
[----:B------:R-:W-:Y:S02]  /*08d0*/  USHF.L.U32 UR5, UR4, 0xb, URZ ;  /* 0x0000000b04057899 */ /* 0x000fe400080006ff */
[----:B------:R-:W-:Y:S01]  /*08e0*/  USHF.L.U32 UR4, UR4, 0x1, URZ ;  /* 0x0000000104047899 */ /* 0x000fe200080006ff */
[----:B------:R-:W-:Y:S01]  /*08f0*/  ELECT P0, URZ, PT ;  /* 0x0000000000ff782f */ /* 0x000fe20003800000 */
[----:B------:R-:W2:Y:S10]  /*0900*/  FENCE.VIEW.ASYNC.S ;  /* 0x00000000000073c6 */ /* 0x000eb40000000000 */
[----:B--2---:R4:W2:Y:S01]  /*0910*/  SYNCS.EXCH.64 URZ, [UR6+0xa0], UR4 ;  /* 0x0000a00406ff75b2 */ /* 0x0048a20008000100 */
[----:B------:R4:W3:Y:S02]  /*0920*/  SYNCS.EXCH.64 URZ, [UR6+0xa8], UR4 ;  /* 0x0000a80406ff75b2 */ /* 0x0008e40008000100 */
[----:B----4-:R-:W-:Y:S01]  /*0930*/  NOP ;  /* 0x0000000000007918 */ /* 0x010fe20000000000 */
.L_x_11:
[----:B------:R-:W4:Y:S01]  /*0940*/  SHFL.IDX PT, R0, R80, RZ, 0x1f ;  /* 0x00001fff50007589 */ /* 0x000f2200000e0000 */
[----:B------:R-:W-:Y:S01]  /*0950*/  NOP ;  /* 0x0000000000007918 */ /* 0x000fe20000000000 */
[----:B----4-:R-:W-:-:S13]  /*0960*/  ISETP.NE.AND P0, PT, R0, 0x4, PT ;  /* 0x000000040000780c */ /* 0x010fda0003f05270 */
[----:B------:R-:W-:Y:S05]  /*0970*/  @P0 BRA `(.L_x_12) ;  /* 0x0000000000480947 */ /* 0x000fea0003800000 */
[----:B--23--:R-:W-:Y:S01]  /*0980*/  UMOV UR4, 0x1e0 ;  /* 0x000001e000047882 */ /* 0x00cfe20000000000 */
[----:B------:R-:W-:Y:S01]  /*0990*/  UMOV UR6, 0x400 ;  /* 0x0000040000067882 */ /* 0x000fe20000000000 */
[----:B------:R-:W-:Y:S01]  /*09a0*/  USEL UR4, UR4, 0x1a0, UP4 ;  /* 0x000001a004047887 */ /* 0x000fe2000a000000 */
        /* <DEDUP_REMOVED lines=10> */
[----:B--2---:R4:W2:Y:S08]  /*0a50*/  SYNCS.EXCH.64 URZ, [UR6+0xb0], UR8 ;  /* 0x0000b00806ff75b2 */ /* 0x0048b00008000100 */
[----:B------:R4:W3:Y:S01]  /*0a60*/  SYNCS.EXCH.64 URZ, [UR6+0xc0], UR4 ;  /* 0x0000c00406ff75b2 */ /* 0x0008e20008000100 */
[----:B------:R4:W1:Y:S01]  /*0a70*/  SYNCS.EXCH.64 URZ, [UR6+0xb8], UR8 ;  /* 0x0000b80806ff75b2 */ /* 0x0008620008000100 */
[----:B------:R4:W1:Y:S02]  /*0a80*/  SYNCS.EXCH.64 URZ, [UR6+0xc8], UR4 ;  /* 0x0000c80406ff75b2 */ /* 0x0008640008000100 */
[----:B----4-:R-:W-:Y:S01]  /*0a90*/  NOP ;  /* 0x0000000000007918 */ /* 0x010fe20000000000 */
.L_x_12:
[----:B------:R-:W4:Y:S01]  /*0aa0*/  SHFL.IDX PT, R0, R80, RZ, 0x1f ;  /* 0x00001fff50007589 */ /* 0x000f2200000e0000 */
[----:B------:R-:W-:Y:S01]  /*0ab0*/  NOP ;  /* 0x0000000000007918 */ /* 0x000fe20000000000 */
[----:B----4-:R-:W-:-:S13]  /*0ac0*/  ISETP.NE.AND P0, PT, R0, 0x5, PT ;  /* 0x000000050000780c */ /* 0x010fda0003f05270 */
[----:B------:R-:W-:Y:S05]  /*0ad0*/  @P0 BRA `(.L_x_13) ;  /* 0x00000000003c0947 */ /* 0x000fea0003800000 */
[----:B--23--:R-:W-:Y:S01]  /*0ae0*/  UMOV UR4, 0x400 ;  /* 0x0000040000047882 */ /* 0x00cfe20000000000 */
        /* <DEDUP_REMOVED lines=12> */
[----:B------:R4:W3:Y:S02]  /*0bb0*/  SYNCS.EXCH.64 URZ, [UR4+0xd8], UR8 ;  /* 0x0000d80804ff75b2 */ /* 0x0008e40008000100 */
[----:B----4-:R-:W-:Y:S01]  /*0bc0*/  NOP ;  /* 0x0000000000007918 */ /* 0x010fe20000000000 */
.L_x_13:
[----:B------:R-:W4:Y:S01]  /*0bd0*/  SHFL.IDX PT, R0, R80, RZ, 0x1f ;  /* 0x00001fff50007589 */ /* 0x000f2200000e0000 */
[----:B------:R-:W-:Y:S01]  /*0be0*/  ISETP.NE.OR P1, PT, RZ, UR18, !P2 ;  /* 0x00000012ff007c0c */ /* 0x000fe2000d725670 */
        /* <DEDUP_REMOVED lines=12> */
[----:B------:R4:W3:Y:S01]  /*0cb0*/  SYNCS.EXCH.64 URZ, [UR4+0xf0], UR6 ;  /* 0x0000f00604ff75b2 */ /* 0x0008e20008000100 */
[----:B------:R4:W1:Y:S01]  /*0cc0*/  SYNCS.EXCH.64 URZ, [UR4+0xe8], UR6 ;  /* 0x0000e80604ff75b2 */ /* 0x0008620008000100 */
[----:B------:R4:W1:Y:S02]  /*0cd0*/  SYNCS.EXCH.64 URZ, [UR4+0xf8], UR6 ;  /* 0x0000f80604ff75b2 */ /* 0x0008640008000100 */
[----:B----4-:R-:W-:Y:S01]  /*0ce0*/  NOP ;  /* 0x0000000000007918 */ /* 0x010fe20000000000 */
.L_x_14:
[----:B------:R-:W-:Y:S01]  /*0cf0*/  VOTEU.ALL UP0, P1 ;  /* 0x0000000000ff7886 */ /* 0x000fe20000800000 */
[----:B--23--:R-:W-:Y:S01]  /*0d00*/  UMOV UR4, 0x100 ;  /* 0x0000010000047882 */ /* 0x00cfe20000000000 */
[----:B------:R-:W2:Y:S01]  /*0d10*/  LDCU UR7, c[0x0][0x36c] ;  /* 0x00006d80ff0777ac */ /* 0x000ea20008000800 */
[----:B------:R-:W-:Y:S01]  /*0d20*/  NOP ;  /* 0x0000000000007918 */ /* 0x000fe20000000000 */
[----:B-1----:R-:W-:Y:S01]  /*0d30*/  LOP3.LUT R3, R95, 0x1f, RZ, 0xc0, !PT ;  /* 0x0000001f5f037812 */ /* 0x002fe200078ec0ff */
[----:B------:R-:W-:Y:S01]  /*0d40*/  @!UP0 UMOV UR6, 0x400 ;  /* 0x0000040000068882 */ /* 0x000fe20000000000 */
[----:B------:R-:W-:-:S04]  /*0d50*/  @!UP0 UIADD3 UR4, UPT, UPT, -UR4, 0x100000, URZ ;  /* 0x0010000004048890 */ /* 0x000fc8000fffe1ff */
[----:B------:R-:W-:Y:S02]  /*0d60*/  @!UP0 USHF.L.U32 UR5, UR4, 0xb, URZ ;  /* 0x0000000b04058899 */ /* 0x000fe400080006ff */
[----:B------:R-:W-:Y:S02]  /*0d70*/  @!UP0 USHF.L.U32 UR4, UR4, 0x1, URZ ;  /* 0x0000000104048899 */ /* 0x000fe400080006ff */
[----:B------:R-:W-:Y:S01]  /*0d80*/  @!UP0 ULEA UR6, UR54, UR6, 0x18 ;  /* 0x0000000636068291 */ /* 0x000fe2000f8ec0ff */
[----:B------:R-:W-:Y:S01]  /*0d90*/  VOTEU.ALL UP0, P1 ;  /* 0x0000000000ff7886 */ /* 0x000fe20000800000 */
[----:B------:R-:W-:Y:S02]  /*0da0*/  UISETP.NE.AND UP5, UPT, UR18, URZ, UPT ;  /* 0x000000ff1200728c */ /* 0x000fe4000bfa5270 */
[----:B--2---:R-:W-:Y:S01]  /*0db0*/  UISETP.EQ.U32.AND UP6, UPT, UR7, 0x1, UPT ;  /* 0x000000010700788c */ /* 0x004fe2000bfc2070 */
[----:B------:R-:W1:Y:S07]  /*0dc0*/  FENCE.VIEW.ASYNC.S ;  /* 0x00000000000073c6 */ /* 0x000e6e0000000000 */
[----:B-1----:R1:W2:Y:S01]  /*0dd0*/  @!UP0 SYNCS.EXCH.64 URZ, [UR6+0x100], UR4 ;  /* 0x0001000406ff85b2 */ /* 0x0022a20008000100 */
[----:B------:R-:W-:Y:S05]  /*0de0*/  BRA.U !UP6, `(.L_x_15) ;  /* 0x000000010e087547 */ /* 0x000fea000b800000 */
[----:B--2---:R-:W-:Y:S01]  /*0df0*/  UCGABAR_ARV ;  /* 0x00000000000079c7 */ /* 0x004fe20008000000 */
[----:B------:R-:W-:Y:S05]  /*0e00*/  BRA `(.L_x_16) ;  /* 0x0000000000047947 */ /* 0x000fea0003800000 */
.L_x_15:
[----:B--2---:R-:W-:Y:S01]  /*0e10*/  NOP ;  /* 0x0000000000007918 */ /* 0x004fe20000000000 */
.L_x_16:
[----:B------:R-:W2:Y:S01]  /*0e20*/  S2UR UR26, SR_CTAID.X ;  /* 0x00000000001a79c3 */ /* 0x000ea20000002500 */
[----:B------:R-:W-:-:S05]  /*0e30*/  CS2R.32 R86, SR_CgaSize ;  /* 0x0000000000567805 */ /* 0x000fca0000008a00 */
[----:B------:R-:W-:-:S05]  /*0e40*/  IMAD R86, R86, -0xa0, RZ ;  /* 0xffffff6056567824 */ /* 0x000fca00078e02ff */
[----:B-1----:R-:W-:-:S14]  /*0e50*/  R2UR UR5, R86 ;  /* 0x00000000560572ca */ /* 0x002fdc00000e0000 */
[----:B------:R-:W1:Y:S01]  /*0e60*/  LDCU UR5, c[0x0][UR5+0x2b0] ;  /* 0x00005600050577ac */ /* 0x000e620008000800 */
[----:B------:R-:W-:-:S05]  /*0e70*/  CS2R.32 R86, SR_CgaSize ;  /* 0x0000000000567805 */ /* 0x000fca0000008a00 */
[----:B------:R-:W-:-:S05]  /*0e80*/  IMAD R86, R86, -0xa0, RZ ;  /* 0xffffff6056567824 */ /* 0x000fca00078e02ff */
[----:B------:R-:W-:-:S14]  /*0e90*/  R2UR UR4, R86 ;  /* 0x00000000560472ca */ /* 0x000fdc00000e0000 */
[----:B------:R-:W3:Y:S01]  /*0ea0*/  LDCU UR4, c[0x0][UR4+0x2b4] ;  /* 0x00005680040477ac */ /* 0x000ee20008000800 */
[----:B------:R-:W4:Y:S01]  /*0eb0*/  S2UR UR7, SR_CTAID.Y ;  /* 0x00000000000779c3 */ /* 0x000f220000002600 */
[----:B------:R-:W-:-:S05]  /*0ec0*/  CS2R.32 R86, SR_CgaSize ;  /* 0x0000000000567805 */ /* 0x000fca0000008a00 */
[----:B------:R-:W-:-:S05]  /*0ed0*/  IMAD R86, R86, -0xa0, RZ ;  /* 0xffffff6056567824 */ /* 0x000fca00078e02ff */
[----:B------:R-:W-:-:S14]  /*0ee0*/  R2UR UR8, R86 ;  /* 0x00000000560872ca */ /* 0x000fdc00000e0000 */
[----:B------:R-:W3:Y:S01]  /*0ef0*/  LDCU UR8, c[0x0][UR8+0x2a0] ;  /* 0x00005400080877ac */ /* 0x000ee20008000800 */
[----:B------:R-:W-:-:S05]  /*0f00*/  CS2R.32 R86, SR_CgaSize ;  /* 0x0000000000567805 */ /* 0x000fca0000008a00 */
[----:B------:R-:W-:-:S05]  /*0f10*/  IMAD R86, R86, -0xa0, RZ ;  /* 0xffffff6056567824 */ /* 0x000fca00078e02ff */
[----:B------:R-:W-:-:S14]  /*0f20*/  R2UR UR9, R86 ;  /* 0x00000000560972ca */ /* 0x000fdc00000e0000 */
[----:B------:R-:W3:Y:S01]  /*0f30*/  LDCU UR9, c[0x0][UR9+0x2a4] ;  /* 0x00005480090977ac */ /* 0x000ee20008000800 */
[----:B------:R-:W3:Y:S01]  /*0f40*/  S2UR UR36, SR_CTAID.Z ;  /* 0x00000000002479c3 */ /* 0x000ee20000002700 */
[----:B------:R-:W3:Y:S01]  /*0f50*/  LDCU UR19, c[0x0][0xd24] ;  /* 0x0001a480ff1377ac */ /* 0x000ee20008000800 */
[----:B------:R-:W3:Y:S01]  /*0f60*/  LDCU UR45, c[0x0][0xd24] ;  /* 0x0001a480ff2d77ac */ /* 0x000ee20008000800 */
[----:B--2---:R-:W-:Y:S01]  /*0f70*/  I2FP.F32.U32 R2, UR26 ;  /* 0x0000001a00027c45 */ /* 0x004fe20008201000 */
[----:B------:R-:W2:Y:S04]  /*0f80*/  LDCU UR23, c[0x0][0xd30] ;  /* 0x0001a600ff1777ac */ /* 0x000ea80008000800 */
[----:B-1----:R-:W-:Y:S01]  /*0f90*/  FMUL R2, R2, UR5 ;  /* 0x0000000502027c20 */ /* 0x002fe20008400000 */
[----:B------:R-:W-:Y:S01]  /*0fa0*/  ULOP3.LUT UR40, UR26, 0x1, URZ, 0xc0, !UPT ;  /* 0x000000011a287892 */ /* 0x000fe2000f8ec0ff */
[----:B----4-:R-:W-:Y:S01]  /*0fb0*/  I2FP.F32.U32 R0, UR7 ;  /* 0x0000000700007c45 */ /* 0x010fe20008201000 */
[----:B------:R-:W-:-:S03]  /*0fc0*/  UMOV UR27, UR7 ;  /* 0x00000007001b7c82 */ /* 0x000fc60008000000 */
[----:B------:R-:W1:Y:S01]  /*0fd0*/  F2I.U32.TRUNC.NTZ R2, R2 ;  /* 0x0000000200027305 */ /* 0x000e62000020f000 */
[----:B---3--:R-:W-:Y:S01]  /*0fe0*/  UISETP.GE.AND UP1, UPT, UR19, 0x1, UPT ;  /* 0x000000011300788c */ /* 0x008fe2000bf26270 */
[----:B------:R-:W-:-:S06]  /*0ff0*/  FMUL R0, R0, UR4 ;  /* 0x0000000400007c20 */ /* 0x000fcc0008400000 */
[----:B------:R-:W3:Y:S01]  /*1000*/  F2I.U32.TRUNC.NTZ R0, R0 ;  /* 0x0000000000007305 */ /* 0x000ee2000020f000 */
[----:B-1----:R-:W-:Y:S02]  /*1010*/  R2UR UR4, R2 ;  /* 0x00000000020472ca */ /* 0x002fe400000e0000 */
[----:B------:R-:W-:Y:S02]  /*1020*/  PRMT R2, RZ, 0x7610, R2 ;  /* 0x00007610ff027816 */ /* 0x000fe40000000002 */
[----:B---3--:R-:W-:Y:S02]  /*1030*/  R2UR UR6, R0 ;  /* 0x00000000000672ca */ /* 0x008fe400000e0000 */
[----:B------:R-:W-:-:S07]  /*1040*/  PRMT R0, RZ, 0x7610, R0 ;  /* 0x00007610ff007816 */ /* 0x000fce0000000000 */
[----:B------:R-:W-:-:S04]  /*1050*/  UIADD3 UR5, UPT, UPT, -UR4, URZ, URZ ;  /* 0x000000ff04057290 */ /* 0x000fc8000fffe1ff */
[----:B------:R-:W-:Y:S02]  /*1060*/  UIMAD UR5, UR8, UR5, UR26 ;  /* 0x00000005080572a4 */ /* 0x000fe4000f8e021a */
[----:B------:R-:W-:-:S04]  /*1070*/  UIADD3 UR4, UPT, UPT, -UR6, URZ, URZ ;  /* 0x000000ff06047290 */ /* 0x000fc8000fffe1ff */
[----:B------:R-:W-:Y:S01]  /*1080*/  IMAD.U32 R86, RZ, RZ, UR5 ;  /* 0x00000005ff567e24 */ /* 0x000fe2000f8e00ff */
[----:B------:R-:W-:-:S06]  /*1090*/  UIMAD UR4, UR9, UR4, UR7 ;  /* 0x00000004090472a4 */ /* 0x000fcc000f8e0207 */
[----:B------:R-:W-:Y:S01]  /*10a0*/  IMAD.U32 R85, RZ, RZ, UR4 ;  /* 0x00000004ff557e24 */ /* 0x000fe2000f8e00ff */
[----:B--2---:R-:W-:Y:S06]  /*10b0*/  BRA.U UP5, `(.L_x_17) ;  /* 0x0000000105307547 */ /* 0x004fec000b800000 */
[----:B------:R-:W-:Y:S01]  /*10c0*/  R2UR UR5, R85 ;  /* 0x00000000550572ca */ /* 0x000fe200000e0000 */
[----:B------:R-:W-:Y:S01]  /*10d0*/  UMOV UR7, 0x3 ;  /* 0x0000000300077882 */ /* 0x000fe20000000000 */
[----:B------:R-:W-:-:S11]  /*10e0*/  R2UR UR4, R86 ;  /* 0x00000000560472ca */ /* 0x000fd600000e0000 */
[----:B------:R-:W-:-:S04]  /*10f0*/  UISETP.NE.AND UP0, UPT, UR5, URZ, UPT ;  /* 0x000000ff0500728c */ /* 0x000fc8000bf05270 */
[----:B------:R-:W-:Y:S02]  /*1100*/  UISETP.LT.U32.OR UP0, UPT, UR4, 0x2, !UP0 ;  /* 0x000000020400788c */ /* 0x000fe4000c701470 */
[----:B------:R-:W-:Y:S02]  /*1110*/  ULOP3.LUT UR4, UR4, 0xfffffffe, URZ, 0xc0, !UPT ;  /* 0xfffffffe04047892 */ /* 0x000fe4000f8ec0ff */
[----:B------:R-:W-:Y:S02]  /*1120*/  USEL UR6, URZ, 0x1, !UP0 ;  /* 0x00000001ff067887 */ /* 0x000fe4000c000000 */
[----:B------:R-:W-:Y:S02]  /*1130*/  USEL UR5, URZ, 0x2, !UP0 ;  /* 0x00000002ff057887 */ /* 0x000fe4000c000000 */
[----:B------:R-:W-:Y:S02]  /*1140*/  USHF.L.U32 UR4, UR7, UR4, URZ ;  /* 0x0000000407047299 */ /* 0x000fe400080006ff */
[----:B------:R-:W-:-:S04]  /*1150*/  UIADD3 UR5, UPT, UPT, UR6, UR5, URZ ;  /* 0x0000000506057290 */ /* 0x000fc8000fffe0ff */
[----:B------:R-:W-:Y:S02]  /*1160*/  IMAD.U32 R0, RZ, RZ, UR4 ;  /* 0x00000004ff007e24 */ /* 0x000fe4000f8e00ff */
[----:B------:R-:W-:Y:S02]  /*1170*/  IMAD.U32 R2, RZ, RZ, UR5 ;  /* 0x00000005ff027e24 */ /* 0x000fe4000f8e00ff */
.L_x_17:
[----:B------:R-:W-:Y:S05]  /*1180*/  BRA.U !UP1, `(.L_x_18) ;  /* 0x0000000109d07547 */ /* 0x000fea000b800000 */
[----:B------:R-:W1:Y:S01]  /*1190*/  LDCU.128 UR12, c[0x0][0xd10] ;  /* 0x0001a200ff0c77ac */ /* 0x000e620008000c00 */
[----:B------:R-:W2:Y:S01]  /*11a0*/  LDCU UR6, c[0x0][0x370] ;  /* 0x00006e00ff0677ac */ /* 0x000ea20008000800 */
[----:B------:R-:W3:Y:S01]  /*11b0*/  LDCU UR7, c[0x0][0x374] ;  /* 0x00006e80ff0777ac */ /* 0x000ee20008000800 */
[----:B------:R-:W4:Y:S01]  /*11c0*/  LDCU UR21, c[0x0][0xd0c] ;  /* 0x0001a180ff1577ac */ /* 0x000f220008000800 */
[----:B------:R-:W4:Y:S01]  /*11d0*/  LDCU UR22, c[0x0][0xd20] ;  /* 0x0001a400ff1677ac */ /* 0x000f220008000800 */
[----:B------:R-:W4:Y:S01]  /*11e0*/  LDCU.64 UR8, c[0x0][0xd28] ;  /* 0x0001a500ff0877ac */ /* 0x000f220008000a00 */
[----:B-1----:R-:W-:Y:S02]  /*11f0*/  UISETP.NE.AND UP3, UPT, UR14, 0x1, UPT ;  /* 0x000000010e00788c */ /* 0x002fe4000bf65270 */
[----:B---3--:R-:W-:Y:S02]  /*1200*/  UIMAD.WIDE.U32 UR10, UR7, UR15, URZ ;  /* 0x0000000f070a72a5 */ /* 0x008fe4000f8e00ff */
[----:B--2---:R-:W-:-:S02]  /*1210*/  UIMAD.WIDE.U32 UR16, UR6, UR12, URZ ;  /* 0x0000000c061072a5 */ /* 0x004fc4000f8e00ff */
[----:B----4-:R-:W-:Y:S02]  /*1220*/  UISETP.NE.AND UP0, UPT, UR21, 0x1, UPT ;  /* 0x000000011500788c */ /* 0x010fe4000bf05270 */
[----:B------:R-:W-:Y:S01]  /*1230*/  UIMAD.WIDE.U32 UR4, UR26, UR12, URZ ;  /* 0x0000000c1a0472a5 */ /* 0x000fe2000f8e00ff */
[----:B------:R-:W-:Y:S02]  /*1240*/  UMOV UR10, UR11 ;  /* 0x0000000b000a7c82 */ /* 0x000fe40008000000 */
[----:B------:R-:W-:Y:S01]  /*1250*/  UMOV UR16, UR17 ;  /* 0x0000001100107c82 */ /* 0x000fe20008000000 */
[----:B------:R-:W-:Y:S02]  /*1260*/  @UP3 USHF.R.U32.HI UR7, URZ, UR22, UR10 ;  /* 0x00000016ff073299 */ /* 0x000fe4000801160a */
[----:B------:R-:W-:Y:S02]  /*1270*/  UISETP.NE.AND UP1, UPT, UR19, 0x1, UPT ;  /* 0x000000011300788c */ /* 0x000fe4000bf25270 */
[----:B------:R-:W-:-:S02]  /*1280*/  USHF.R.U32.HI UR5, URZ, UR13, UR5 ;  /* 0x0000000dff057299 */ /* 0x000fc40008011605 */
[----:B------:R-:W-:Y:S02]  /*1290*/  @UP0 USHF.R.U32.HI UR6, URZ, UR13, UR16 ;  /* 0x0000000dff060299 */ /* 0x000fe40008011610 */
[----:B------:R-:W-:Y:S02]  /*12a0*/  UIMAD.WIDE.U32 UR12, UR27, UR15, URZ ;  /* 0x0000000f1b0c72a5 */ /* 0x000fe4000f8e00ff */
[----:B------:R-:W-:Y:S02]  /*12b0*/  UIMAD.WIDE.U32 UR10, UR7, UR8, URZ ;  /* 0x00000008070a72a5 */ /* 0x000fe4000f8e00ff */
[----:B------:R-:W-:Y:S02]  /*12c0*/  UIMAD.WIDE.U32 UR16, UR6, UR8, URZ ;  /* 0x00000008061072a5 */ /* 0x000fe4000f8e00ff */
[----:B------:R-:W-:Y:S01]  /*12d0*/  USEL UR5, UR26, UR5, !UP0 ;  /* 0x000000051a057287 */ /* 0x000fe2000c000000 */
[----:B------:R-:W-:Y:S02]  /*12e0*/  UMOV UR4, UR13 ;  /* 0x0000000d00047c82 */ /* 0x000fe40008000000 */
[----:B------:R-:W-:Y:S01]  /*12f0*/  UMOV UR10, UR11 ;  /* 0x0000000b000a7c82 */ /* 0x000fe20008000000 */
[----:B------:R-:W-:-:S02]  /*1300*/  USHF.R.U32.HI UR4, URZ, UR22, UR4 ;  /* 0x00000016ff047299 */ /* 0x000fc40008011604 */
[----:B------:R-:W-:Y:S01]  /*1310*/  @UP1 USHF.R.U32.HI UR7, URZ, UR9, UR10 ;  /* 0x00000009ff071299 */ /* 0x000fe2000801160a */
[----:B------:R-:W-:Y:S01]  /*1320*/  UMOV UR16, UR17 ;  /* 0x0000001100107c82 */ /* 0x000fe20008000000 */
[----:B------:R-:W-:Y:S02]  /*1330*/  USEL UR4, UR27, UR4, !UP3 ;  /* 0x000000041b047287 */ /* 0x000fe4000d800000 */
[----:B------:R-:W-:Y:S02]  /*1340*/  @UP1 USHF.R.U32.HI UR6, URZ, UR9, UR16 ;  /* 0x00000009ff061299 */ /* 0x000fe40008011610 */
[----:B------:R-:W-:Y:S02]  /*1350*/  UIMAD UR7, UR7, UR19, URZ ;  /* 0x00000013070772a4 */ /* 0x000fe4000f8e02ff */
[----:B------:R-:W-:Y:S02]  /*1360*/  UIMAD UR12, UR6, UR19, URZ ;  /* 0x00000013060c72a4 */ /* 0x000fe4000f8e02ff */
[----:B------:R-:W-:-:S02]  /*1370*/  UISETP.GE.AND UP0, UPT, UR4, UR7, UPT ;  /* 0x000000070400728c */ /* 0x000fc4000bf06270 */
[----:B------:R-:W-:Y:S02]  /*1380*/  UIMAD.WIDE.U32 UR10, UR4, UR8, URZ ;  /* 0x00000008040a72a5 */ /* 0x000fe4000f8e00ff */
[----:B------:R-:W-:Y:S02]  /*1390*/  UISETP.GE.OR UP0, UPT, UR5, UR12, UP0 ;  /* 0x0000000c0500728c */ /* 0x000fe40008706670 */
[----:B------:R-:W-:Y:S02]  /*13a0*/  UIMAD.WIDE.U32 UR12, UR5, UR8, URZ ;  /* 0x00000008050c72a5 */ /* 0x000fe4000f8e00ff */
[----:B------:R-:W-:Y:S01]  /*13b0*/  UIADD3 UR10, UPT, UPT, -UR4, URZ, URZ ;  /* 0x000000ff040a7290 */ /* 0x000fe2000fffe1ff */
[----:B------:R-:W-:Y:S01]  /*13c0*/  UMOV UR8, UR11 ;  /* 0x0000000b00087c82 */ /* 0x000fe20008000000 */
[----:B------:R-:W-:Y:S02]  /*13d0*/  UIADD3 UR11, UPT, UPT, -UR5, URZ, URZ ;  /* 0x000000ff050b7290 */ /* 0x000fe4000fffe1ff */
[----:B------:R-:W-:-:S03]  /*13e0*/  USHF.R.U32.HI UR8, URZ, UR9, UR8 ;  /* 0x00000009ff087299 */ /* 0x000fc60008011608 */
[----:B------:R-:W-:Y:S01]  /*13f0*/  @!UP0 UMOV UR7, UR13 ;  /* 0x0000000d00078c82 */ /* 0x000fe20008000000 */
[----:B------:R-:W-:Y:S02]  /*1400*/  UIMAD UR27, UR14, UR10, UR27 ;  /* 0x0000000a0e1b72a4 */ /* 0x000fe4000f8e021b */
[----:B------:R-:W-:Y:S02]  /*1410*/  USEL UR8, UR4, UR8, !UP1 ;  /* 0x0000000804087287 */ /* 0x000fe4000c800000 */
[----:B------:R-:W-:Y:S02]  /*1420*/  @!UP0 USHF.R.U32.HI UR7, URZ, UR9, UR7 ;  /* 0x00000009ff078299 */ /* 0x000fe40008011607 */
[----:B------:R-:W-:Y:S02]  /*1430*/  UIADD3 UR9, UPT, UPT, -UR8, URZ, URZ ;  /* 0x000000ff08097290 */ /* 0x000fe4000fffe1ff */
[----:B------:R-:W-:Y:S02]  /*1440*/  @!UP0 USEL UR7, UR5, UR7, !UP1 ;  /* 0x0000000705078287 */ /* 0x000fe4000c800000 */
[----:B------:R-:W-:-:S02]  /*1450*/  UIMAD UR9, UR19, UR9, UR4 ;  /* 0x00000009130972a4 */ /* 0x000fc4000f8e0204 */
[----:B------:R-:W-:Y:S02]  /*1460*/  @!UP0 UIADD3 UR8, UPT, UPT, UR8, -UR7, URZ ;  /* 0x8000000708088290 */ /* 0x000fe4000fffe0ff */
[----:B------:R-:W-:Y:S02]  /*1470*/  @!UP0 UIMAD UR6, UR9, UR6, UR7 ;  /* 0x00000006090682a4 */ /* 0x000fe4000f8e0207 */
[----:B------:R-:W-:Y:S02]  /*1480*/  @!UP0 UIMAD UR4, UR8, UR19, UR5 ;  /* 0x00000013080482a4 */ /* 0x000fe4000f8e0205 */
[----:B------:R-:W-:Y:S02]  /*1490*/  UIMAD UR26, UR21, UR11, UR26 ;  /* 0x0000000b151a72a4 */ /* 0x000fe4000f8e021a */
[----:B------:R-:W-:Y:S01]  /*14a0*/  UIMAD UR27, UR4, UR14, UR27 ;  /* 0x0000000e041b72a4 */ /* 0x000fe2000f8e021b */
[----:B------:R-:W-:Y:S02]  /*14b0*/  @!UP0 UMOV UR5, UR6 ;  /* 0x0000000600058c82 */ /* 0x000fe40008000000 */
[----:B------:R-:W-:-:S12]  /*14c0*/  UIMAD UR26, UR5, UR21, UR26 ;  /* 0x00000015051a72a4 */ /* 0x000fd8000f8e021a */
.L_x_18:
[----:B------:R-:W-:Y:S02]  /*14d0*/  UISETP.NE.AND UP1, UPT, UR23, 0x1, UPT ;  /* 0x000000011700788c */ /* 0x000fe4000bf25270 */
[----:B------:R-:W-:-:S07]  /*14e0*/  UISETP.NE.AND UP0, UPT, UR18, 0x2, UPT ;  /* 0x000000021200788c */ /* 0x000fce000bf05270 */
[----:B------:R-:W-:Y:S05]  /*14f0*/  BRA.U UP1, `(.L_x_19) ;  /* 0x0000000101407547 */ /* 0x000fea000b800000 */
[----:B------:R-:W1:Y:S01]  /*1500*/  LDCU.128 UR8, c[0x0][0xd10] ;  /* 0x0001a200ff0877ac */ /* 0x000e620008000c00 */
[----:B------:R-:W2:Y:S01]  /*1510*/  LDCU UR12, c[0x0][0xd0c] ;  /* 0x0001a180ff0c77ac */ /* 0x000ea20008000800 */
[----:B------:R-:W3:Y:S01]  /*1520*/  LDCU UR13, c[0x0][0xd20] ;  /* 0x0001a400ff0d77ac */ /* 0x000ee20008000800 */
[----:B-1----:R-:W-:Y:S02]  /*1530*/  UIMAD.WIDE.U32 UR4, UR26, UR8, URZ ;  /* 0x000000081a0472a5 */ /* 0x002fe4000f8e00ff */
[----:B------:R-:W-:Y:S02]  /*1540*/  UIMAD.WIDE.U32 UR6, UR27, UR11, URZ ;  /* 0x0000000b1b0672a5 */ /* 0x000fe4000f8e00ff */
[----:B--2---:R-:W-:Y:S02]  /*1550*/  UISETP.NE.AND UP1, UPT, UR12, 0x1, UPT ;  /* 0x000000010c00788c */ /* 0x004fe4000bf25270 */
[----:B------:R-:W-:-:S03]  /*1560*/  USHF.R.U32.HI UR5, URZ, UR9, UR5 ;  /* 0x00000009ff057299 */ /* 0x000fc60008011605 */
[----:B------:R-:W-:Y:S01]  /*1570*/  UMOV UR4, UR7 ;  /* 0x0000000700047c82 */ /* 0x000fe20008000000 */
[----:B------:R-:W-:Y:S02]  /*1580*/  USEL UR5, UR26, UR5, !UP1 ;  /* 0x000000051a057287 */ /* 0x000fe4000c800000 */
[----:B------:R-:W-:Y:S02]  /*1590*/  UISETP.NE.AND UP1, UPT, UR10, 0x1, UPT ;  /* 0x000000010a00788c */ /* 0x000fe4000bf25270 */
[----:B---3--:R-:W-:-:S04]  /*15a0*/  USHF.R.U32.HI UR4, URZ, UR13, UR4 ;  /* 0x0000000dff047299 */ /* 0x008fc80008011604 */
[----:B------:R-:W-:-:S04]  /*15b0*/  USEL UR4, UR27, UR4, !UP1 ;  /* 0x000000041b047287 */ /* 0x000fc8000c800000 */
[----:B------:R-:W-:Y:S02]  /*15c0*/  UIADD3 UR6, UPT, UPT, UR5, -UR4, URZ ;  /* 0x8000000405067290 */ /* 0x000fe4000fffe0ff */
[----:B------:R-:W-:Y:S02]  /*15d0*/  UIADD3 UR4, UPT, UPT, -UR5, UR4, URZ ;  /* 0x0000000405047290 */ /* 0x000fe4000fffe1ff */
[----:B------:R-:W-:Y:S02]  /*15e0*/  UIMAD UR27, UR6, UR10, UR27 ;  /* 0x0000000a061b72a4 */ /* 0x000fe4000f8e021b */
[----:B------:R-:W-:-:S12]  /*15f0*/  UIMAD UR26, UR4, UR12, UR26 ;  /* 0x0000000c041a72a4 */ /* 0x000fd8000f8e021a */
.L_x_19:
[----:B------:R-:W-:Y:S05]  /*1600*/  BRA.U !UP6, `(.L_x_20) ;  /* 0x000000010e0c7547 */ /* 0x000fea000b800000 */
[----:B------:R-:W-:Y:S01]  /*1610*/  UCGABAR_WAIT ;  /* 0x0000000000007dc7 */ /* 0x000fe20008000000 */
[----:B------:R-:W-:Y:S01]  /*1620*/  CCTL.IVALL ;  /* 0x00000000ff00798f */ /* 0x000fe20002000000 */
[----:B------:R-:W-:Y:S05]  /*1630*/  BRA `(.L_x_21) ;  /* 0x0000000000047947 */ /* 0x000fea0003800000 */
.L_x_20:
[----:B------:R-:W-:Y:S06]  /*1640*/  BAR.SYNC.DEFER_BLOCKING 0x0 ;  /* 0x0000000000007b1d */ /* 0x000fec0000010000 */
.L_x_21:
[----:B------:R-:W1:Y:S02]  /*1650*/  LDCU UR5, c[0x0][0x38c] ;  /* 0x00007180ff0577ac */ /* 0x000e640008000800 */
[----:B-1----:R-:W-:-:S04]  /*1660*/  UIADD3 UR5, UPT, UPT, UR5, 0x7f, URZ ;  /* 0x0000007f05057890 */ /* 0x002fc8000fffe0ff */
[----:B------:R-:W-:-:S04]  /*1670*/  USHF.R.S32.HI UR4, URZ, 0x1f, UR5 ;  /* 0x0000001fff047899 */ /* 0x000fc80008011405 */
[----:B------:R-:W-:-:S04]  /*1680*/  ULEA.HI UR4, UR4, UR5, URZ, 0x7 ;  /* 0x0000000504047291 */ /* 0x000fc8000f8f38ff */
[----:B------:R-:W-:Y:S01]  /*1690*/  USHF.R.S32.HI UR33, URZ, 0x7, UR4 ;  /* 0x00000007ff217899 */ /* 0x000fe20008011404 */
[----:B------:R-:W-:Y:S11]  /*16a0*/  BRA.U UP0, `(.L_x_22) ;  /* 0x0000001100107547 */ /* 0x000ff6000b800000 */
[----:B------:R-:W1:Y:S01]  /*16b0*/  S2UR UR42, SR_CgaCtaId ;  /* 0x00000000002a79c3 */ /* 0x000e620000008800 */
[----:B------:R-:W-:Y:S01]  /*16c0*/  UISETP.NE.OR UP1, UPT, UR20, URZ, !UPT ;  /* 0x000000ff1400728c */ /* 0x000fe2000ff25670 */
[----:B------:R-:W-:Y:S01]  /*16d0*/  PLOP3.LUT P1, PT, PT, PT, UP4, 0x80, 0x8 ;  /* 0x000000000008781c */ /* 0x000fe20003f2f048 */
[----:B------:R-:W-:Y:S01]  /*16e0*/  UISETP.LT.AND UP0, UPT, UR33, 0x1, UPT ;  /* 0x000000012100788c */ /* 0x000fe2000bf01270 */
[----:B------:R-:W-:Y:S01]  /*16f0*/  IMAD.MOV.U32 R12, RZ, RZ, 0x1 ;  /* 0x00000001ff0c7424 */ /* 0x000fe200078e00ff */
[----:B------:R-:W-:Y:S02]  /*1700*/  CS2R R10, SRZ ;  /* 0x00000000000a7805 */ /* 0x000fe4000001ff00 */
[----:B------:R-:W-:Y:S01]  /*1710*/  PLOP3.LUT P1, PT, P1, PT, PT, 0x8, 0x80 ;  /* 0x000000000080781c */ /* 0x000fe20000f2e170 */
[----:B------:R-:W-:Y:S01]  /*1720*/  IMAD.MOV.U32 R9, RZ, RZ, RZ ;  /* 0x000000ffff097224 */ /* 0x000fe200078e00ff */
[----:B------:R-:W-:Y:S01]  /*1730*/  PLOP3.LUT P2, PT, P2, PT, UP1, 0xae, 0xea ;  /* 0x0000000000ea781c */ /* 0x000fe2000174f51e */
[----:B------:R-:W-:Y:S01]  /*1740*/  IMAD.MOV.U32 R8, RZ, RZ, 0x1 ;  /* 0x00000001ff087424 */ /* 0x000fe200078e00ff */
[----:B------:R-:W2:Y:S01]  /*1750*/  LDCU UR31, c[0x0][0x370] ;  /* 0x00006e00ff1f77ac */ /* 0x000ea20008000800 */
[----:B------:R-:W-:Y:S01]  /*1760*/  USHF.L.U32 UR37, UR40, 0x7, URZ ;  /* 0x0000000728257899 */ /* 0x000fe200080006ff */
[----:B------:R-:W3:Y:S01]  /*1770*/  LDCU.64 UR38, c[0x0][0x348] ;  /* 0x00006900ff2677ac */ /* 0x000ee20008000a00 */
[----:B------:R-:W4:Y:S01]  /*1780*/  LDCU UR30, c[0x0][0x374] ;  /* 0x00006e80ff1e77ac */ /* 0x000f220008000800 */
[----:B------:R-:W-:-:S02]  /*1790*/  UISETP.GE.AND UP4, UPT, UR45, 0x1, UPT ;  /* 0x000000012d00788c */ /* 0x000fc4000bf86270 */
[----:B------:R-:W-:Y:S02]  /*17a0*/  UISETP.NE.AND UP3, UPT, UR45, 0x1, UPT ;  /* 0x000000012d00788c */ /* 0x000fe4000bf65270 */
[----:B------:R-:W-:Y:S01]  /*17b0*/  USEL UR21, UR33, 0x1, !UP0 ;  /* 0x0000000121157887 */ /* 0x000fe2000c000000 */
[----:B------:R-:W-:Y:S01]  /*17c0*/  UMOV UR7, URZ ;  /* 0x000000ff00077c82 */ /* 0x000fe20008000000 */
[----:B------:R-:W-:-:S10]  /*17d0*/  UMOV UR41, 0x400 ;  /* 0x0000040000297882 */ /* 0x000fd40000000000 */
.L_x_32:
[----:B------:R-:W-:-:S03]  /*17e0*/  UISETP.NE.AND UP0, UPT, UR54, URZ, UPT ;  /* 0x000000ff3600728c */ /* 0x000fc6000bf05270 */
[----:B-1----:R-:W-:Y:S02]  /*17f0*/  UMOV UR54, UR42 ;  /* 0x0000002a00367c82 */ /* 0x002fe40008000000 */
[----:B------:R-:W-:-:S04]  /*1800*/  ULEA UR6, UR54, UR41, 0x18 ;  /* 0x0000002936067291 */ /* 0x000fc8000f8ec0ff */
[----:B------:R-:W-:Y:S08]  /*1810*/  BRA.U UP0, `(.L_x_23) ;  /* 0x0000000100347547 */ /* 0x000ff0000b800000 */
[----:B------:R-:W1:Y:S01]  /*1820*/  S2R R0, SR_CgaCtaId ;  /* 0x0000000000007919 */ /* 0x000e620000008800 */
[----:B------:R-:W-:Y:S02]  /*1830*/  MOV R3, 0x400 ;  /* 0x0000040000037802 */ /* 0x000fe40000000f00 */
[----:B------:R-:W-:Y:S02]  /*1840*/  SHF.L.U32 R2, R8, 0x1f, RZ ;  /* 0x0000001f08027819 */ /* 0x000fe400000006ff */
[----:B-1----:R-:W-:-:S05]  /*1850*/  LEA R0, R0, R3, 0x18 ;  /* 0x0000000300007211 */ /* 0x002fca00078ec0ff */
[----:B------:R-:W-:-:S04]  /*1860*/  IMAD R3, R9, 0x8, R0 ;  /* 0x0000000809037824 */ /* 0x000fc800078e0200 */
[----:B------:R-:W1:Y:S02]  /*1870*/  SYNCS.PHASECHK.TRANS64.TRYWAIT P0, [R3+URZ+0xf0], R2 ;  /* 0x0000f002030075a7 */ /* 0x000e6400080011ff */
[----:B-1----:R-:W-:Y:S05]  /*1880*/  @!P0 BRA `(.L_x_24) ;  /* 0x000000cc00588947 */ /* 0x002fea0003800000 */
.L_x_172:
[----:B------:R-:W-:Y:S01]  /*1890*/  VIADD R9, R9, 0x1 ;  /* 0x0000000109097836 */ /* 0x000fe20000000000 */
[----:B------:R1:W-:Y:S04]  /*18a0*/  SYNCS.ARRIVE.TRANS64.A1T0 RZ, [R3+URZ+0xe0], RZ ;  /* 0x0000e0ff03ff79a7 */ /* 0x0003e800081000ff */
[----:B------:R-:W-:-:S04]  /*18b0*/  ISETP.NE.AND P0, PT, R9, 0x2, PT ;  /* 0x000000020900780c */ /* 0x000fc80003f05270 */
[----:B------:R-:W-:Y:S02]  /*18c0*/  SEL R9, R9, RZ, P0 ;  /* 0x000000ff09097207 */ /* 0x000fe40000000000 */
[----:B-1----:R-:W-:-:S04]  /*18d0*/  SEL R3, RZ, 0x1, P0 ;  /* 0x00000001ff037807 */ /* 0x002fc80000000000 */
[----:B------:R-:W-:-:S07]  /*18e0*/  LOP3.LUT R8, R8, R3, RZ, 0x3c, !PT ;  /* 0x0000000308087212 */ /* 0x000fce00078e3cff */
.L_x_23:
[----:B------:R-:W1:Y:S01]  /*18f0*/  LDCU UR5, c[0x0][0x38c] ;  /* 0x00007180ff0577ac */ /* 0x000e620008000800 */
[----:B------:R-:W-:Y:S01]  /*1900*/  SHF.L.U32 R0, R12, 0x1f, RZ ;  /* 0x0000001f0c007819 */ /* 0x000fe200000006ff */
[----:B------:R-:W-:-:S09]  /*1910*/  ULEA UR4, UR7, UR6, 0x3 ;  /* 0x0000000607047291 */ /* 0x000fd2000f8e18ff */
[----:B------:R2:W2:Y:S01]  /*1920*/  SYNCS.PHASECHK.TRANS64.TRYWAIT P0, [UR4+0x30], R0 ;  /* 0x00003000ff0075a7 */ /* 0x0004a20008001104 */
[----:B------:R-:W-:Y:S02]  /*1930*/  ULEA.HI UR4, UR26, UR26, URZ, 0x1 ;  /* 0x0000001a1a047291 */ /* 0x000fe4000f8f08ff */
[----:B-1----:R-:W-:-:S09]  /*1940*/  UISETP.GE.AND UP0, UPT, UR5, 0x1, UPT ;  /* 0x000000010500788c */ /* 0x002fd2000bf06270 */
[----:B------:R-:W-:Y:S05]  /*1950*/  BRA.U !UP0, `(.L_x_25) ;  /* 0x0000000108c87547 */ /* 0x000fea000b800000 */
[----:B------:R-:W-:Y:S01]  /*1960*/  USHF.R.S32.HI UR4, URZ, 0x1, UR4 ;  /* 0x00000001ff047899 */ /* 0x000fe20008011404 */
[----:B------:R-:W-:Y:S01]  /*1970*/  @!P2 MOV R2, 0xd000 ;  /* 0x0000d0000002a802 */ /* 0x000fe20000000f00 */
[----:B---3--:R-:W-:Y:S02]  /*1980*/  UIADD3 UR24, UP2, UPT, UR38, 0x80, URZ ;  /* 0x0000008026187890 */ /* 0x008fe4000ff5e0ff */
[----:B------:R-:W-:Y:S02]  /*1990*/  UIADD3 UR22, UP1, UPT, UR38, 0x280, URZ ;  /* 0x0000028026167890 */ /* 0x000fe4000ff3e0ff */
[----:B------:R-:W-:Y:S02]  /*19a0*/  UIADD3 UR14, UP0, UPT, UR38, 0x180, URZ ;  /* 0x00000180260e7890 */ /* 0x000fe4000ff1e0ff */
[----:B------:R-:W-:Y:S02]  /*19b0*/  ULEA UR11, UR4, UR40, 0x1 ;  /* 0x00000028040b7291 */ /* 0x000fe4000f8e08ff */
[----:B------:R-:W-:-:S02]  /*19c0*/  ULEA UR35, UR4, UR37, 0x8 ;  /* 0x0000002504237291 */ /* 0x000fc4000f8e40ff */
[----:B------:R-:W-:Y:S02]  /*19d0*/  ULEA UR19, UR27, UR37, 0x8 ;  /* 0x000000251b137291 */ /* 0x000fe4000f8e40ff */
[----:B------:R-:W-:Y:S02]  /*19e0*/  UIADD3.X UR25, UPT, UPT, URZ, UR39, URZ, UP2, !UPT ;  /* 0x00000027ff197290 */ /* 0x000fe400097fe4ff */
[----:B------:R-:W-:Y:S02]  /*19f0*/  UIADD3.X UR23, UPT, UPT, URZ, UR39, URZ, UP1, !UPT ;  /* 0x00000027ff177290 */ /* 0x000fe40008ffe4ff */
[----:B------:R-:W-:Y:S01]  /*1a00*/  UIADD3.X UR15, UPT, UPT, URZ, UR39, URZ, UP0, !UPT ;  /* 0x00000027ff0f7290 */ /* 0x000fe200087fe4ff */
[----:B------:R-:W-:Y:S01]  /*1a10*/  UMOV UR4, UR7 ;  /* 0x0000000700047c82 */ /* 0x000fe20008000000 */
[----:B------:R-:W-:Y:S01]  /*1a20*/  UMOV UR12, URZ ;  /* 0x000000ff000c7c82 */ /* 0x000fe20008000000 */
[----:B------:R-:W-:-:S09]  /*1a30*/  UMOV UR10, URZ ;  /* 0x000000ff000a7c82 */ /* 0x000fd20008000000 */
.L_x_28:
[----:B------:R-:W-:Y:S01]  /*1a40*/  ULEA UR9, UR4, UR6, 0x3 ;  /* 0x0000000604097291 */ /* 0x000fe2000f8e18ff */
[----:B-12---:R-:W-:Y:S11]  /*1a50*/  @P0 BRA `(.L_x_26) ;  /* 0x00000000000c0947 */ /* 0x006ff60003800000 */
[----:B------:R-:W-:-:S04]  /*1a60*/  SHF.L.U32 R3, R12, 0x1f, RZ ;  /* 0x0000001f0c037819 */ /* 0x000fc800000006ff */
[----:B------:R-:W1:Y:S02]  /*1a70*/  SYNCS.PHASECHK.TRANS64.TRYWAIT P0, [UR9+0x30], R3 ;  /* 0x00003003ff0075a7 */ /* 0x000e640008001109 */
[----:B-1----:R-:W-:Y:S05]  /*1a80*/  @!P0 BRA `(.L_x_27) ;  /* 0x000000c800ec8947 */ /* 0x002fea0003800000 */
.L_x_26:
[----:B------:R-:W-:Y:S01]  /*1a90*/  UIADD3 UR5, UPT, UPT, UR4, 0x1, URZ ;  /* 0x0000000104057890 */ /* 0x000fe2000fffe0ff */
[----:B------:R2:W-:Y:S01]  /*1aa0*/  @!P2 SYNCS.ARRIVE.TRANS64 RZ, [UR9], R2 ;  /* 0x00000002ffffa9a7 */ /* 0x0005e20008000009 */
[----:B------:R-:W-:Y:S02]  /*1ab0*/  ULEA UR32, UR4, UR6, 0xd ;  /* 0x0000000604207291 */ /* 0x000fe4000f8e68ff */
[----:B------:R-:W-:Y:S02]  /*1ac0*/  UISETP.NE.AND UP0, UPT, UR5, 0x6, UPT ;  /* 0x000000060500788c */ /* 0x000fe4000bf05270 */
[----:B------:R-:W-:Y:S02]  /*1ad0*/  ULEA UR16, UR4, UR6, 0xe ;  /* 0x0000000604107291 */ /* 0x000fe4000f8e70ff */
[----:B------:R-:W-:Y:S02]  /*1ae0*/  USEL UR8, URZ, 0x1, UP0 ;  /* 0x00000001ff087887 */ /* 0x000fe40008000000 */
[----:B------:R-:W-:-:S02]  /*1af0*/  USEL UR7, UR5, URZ, UP0 ;  /* 0x000000ff05077287 */ /* 0x000fc40008000000 */
[----:B------:R-:W-:Y:S02]  /*1b00*/  USHF.L.U32 UR34, UR12, 0x6, URZ ;  /* 0x000000060c227899 */ /* 0x000fe400080006ff */
[----:B------:R-:W-:Y:S01]  /*1b10*/  ULEA UR5, UR7, UR6, 0x3 ;  /* 0x0000000607057291 */ /* 0x000fe2000f8e18ff */
[----:B------:R-:W-:Y:S01]  /*1b20*/  LOP3.LUT R12, R12, UR8, RZ, 0x3c, !PT ;  /* 0x000000080c0c7c12 */ /* 0x000fe2000f8e3cff */
[----:B------:R-:W-:Y:S02]  /*1b30*/  ULEA UR8, UR4, UR6, 0xb ;  /* 0x0000000604087291 */ /* 0x000fe4000f8e58ff */
[----:B------:R-:W-:Y:S01]  /*1b40*/  ULOP3.LUT UR33, UR9, 0xfefffff8, URZ, 0xc0, !UPT ;  /* 0xfefffff809217892 */ /* 0x000fe2000f8ec0ff */
[----:B-1----:R-:W-:Y:S01]  /*1b50*/  SHF.L.U32 R0, R12, 0x1f, RZ ;  /* 0x0000001f0c007819 */ /* 0x002fe200000006ff */
[----:B------:R-:W-:Y:S02]  /*1b60*/  UIADD3 UR32, UPT, UPT, UR32, 0x10400, URZ ;  /* 0x0001040020207890 */ /* 0x000fe4000fffe0ff */
[----:B------:R-:W-:Y:S01]  /*1b70*/  USHF.L.U32 UR18, UR12, 0x7, URZ ;  /* 0x000000070c127899 */ /* 0x000fe200080006ff */
[----:B------:R2:W1:Y:S01]  /*1b80*/  SYNCS.PHASECHK.TRANS64.TRYWAIT P0, [UR5+0x30], R0 ;  /* 0x00003000ff0075a7 */ /* 0x0004620008001105 */
[----:B------:R-:W-:-:S02]  /*1b90*/  UIADD3 UR16, UPT, UPT, UR16, 0x1c400, URZ ;  /* 0x0001c40010107890 */ /* 0x000fc4000fffe0ff */
[----:B------:R-:W-:Y:S02]  /*1ba0*/  ULOP3.LUT UR9, UR9, 0xfefffff8, URZ, 0xc0, !UPT ;  /* 0xfefffff809097892 */ /* 0x000fe4000f8ec0ff */
[----:B------:R-:W-:Y:S01]  /*1bb0*/  UIADD3 UR8, UPT, UPT, UR8, 0x34400, URZ ;  /* 0x0003440008087890 */ /* 0x000fe2000fffe0ff */
[----:B------:R-:W-:Y:S01]  /*1bc0*/  UMOV UR4, 0x0 ;  /* 0x0000000000047882 */ /* 0x000fe20000000000 */
[----:B------:R-:W-:Y:S01]  /*1bd0*/  UMOV UR5, 0x10000000 ;  /* 0x1000000000057882 */ /* 0x000fe20000000000 */
[----:B------:R-:W-:Y:S01]  /*1be0*/  UMOV UR20, UR36 ;  /* 0x0000002400147c82 */ /* 0x000fe20008000000 */
[----:B------:R-:W-:Y:S01]  /*1bf0*/  UMOV UR17, UR33 ;  /* 0x0000002100117c82 */ /* 0x000fe20008000000 */
[----:B------:R-:W-:Y:S01]  /*1c00*/  UMOV UR13, UR36 ;  /* 0x00000024000d7c82 */ /* 0x000fe20008000000 */
[----:B------:R-:W-:Y:S01]  /*1c10*/  UTMALDG.3D.2CTA [UR32], [UR24], desc[UR4] ;  /* 0x00000420180075b4 */ /* 0x000fe20008211000 */
[----:B------:R-:W-:Y:S02]  /*1c20*/  UTMALDG.3D.2CTA [UR16], [UR22], desc[UR4] ;  /* 0x00000410160075b4 */ /* 0x000fe40008211000 */
[----:B------:R3:W-:Y:S02]  /*1c30*/  UTMALDG.4D.2CTA [UR8], [UR14], desc[UR4] ;  /* 0x000004080e0075b4 */ /* 0x0007e40008219000 */
[----:B---3--:R-:W-:Y:S01]  /*1c40*/  UIADD3 UR12, UPT, UPT, UR12, 0x1, URZ ;  /* 0x000000010c0c7890 */ /* 0x008fe2000fffe0ff */
[----:B------:R-:W-:-:S03]  /*1c50*/  UMOV UR4, UR7 ;  /* 0x0000000700047c82 */ /* 0x000fc60008000000 */
[----:B------:R-:W-:-:S09]  /*1c60*/  UISETP.NE.AND UP0, UPT, UR12, UR21, UPT ;  /* 0x000000150c00728c */ /* 0x000fd2000bf05270 */
[----:B--2---:R-:W-:Y:S05]  /*1c70*/  BRA.U UP0, `(.L_x_28) ;  /* 0xfffffffd00707547 */ /* 0x004fea000b83ffff */
.L_x_25:
[----:B------:R-:W-:Y:S01]  /*1c80*/  LEA R3, R11, UR6, 0x3 ;  /* 0x000000060b037c11 */ /* 0x000fe2000f8e18ff */
[----:B------:R-:W-:Y:S01]  /*1c90*/  @!P1 SYNCS.ARRIVE.TRANS64.A1T0 RZ, [UR6+0xa8], RZ ;  /* 0x0000a8ffffff99a7 */ /* 0x000fe20008100006 */
[----:B--2---:R-:W-:Y:S01]  /*1ca0*/  SHF.L.U32 R0, R10, 0x1f, RZ ;  /* 0x0000001f0a007819 */ /* 0x004fe200000006ff */
[----:B------:R-:W-:-:S03]  /*1cb0*/  NOP ;  /* 0x0000000000007918 */ /* 0x000fc60000000000 */
[----:B-1----:R-:W1:Y:S01]  /*1cc0*/  SYNCS.PHASECHK.TRANS64.TRYWAIT P0, [R3+URZ+0xb0], R0 ;  /* 0x0000b000030075a7 */ /* 0x002e6200080011ff */
[----:B------:R-:W-:Y:S01]  /*1cd0*/  LEA R5, R11, UR6, 0x4 ;  /* 0x000000060b057c11 */ /* 0x000fe2000f8e20ff */
[----:B-1----:R-:W-:Y:S06]  /*1ce0*/  @!P0 BRA `(.L_x_29) ;  /* 0x000000c8006c8947 */ /* 0x002fec0003800000 */
.L_x_174:
[----:B------:R-:W2:Y:S01]  /*1cf0*/  LDS.128 R4, [R5+0x110] ;  /* 0x0001100005047984 */ /* 0x000ea20000000c00 */
[----:B------:R-:W-:Y:S01]  /*1d00*/  @!PT LDS RZ, [RZ] ;  /* 0x00000000fffff984 */ /* 0x000fe20000000800 */
[----:B------:R-:W-:Y:S01]  /*1d10*/  @!PT LDS RZ, [RZ] ;  /* 0x00000000fffff984 */ /* 0x000fe20000000800 */
[----:B------:R-:W-:Y:S01]  /*1d20*/  @!PT LDS RZ, [RZ] ;  /* 0x00000000fffff984 */ /* 0x000fe20000000800 */
[----:B------:R-:W-:Y:S01]  /*1d30*/  @!PT LDS RZ, [RZ] ;  /* 0x00000000fffff984 */ /* 0x000fe20000000800 */
[----:B------:R1:W-:Y:S06]  /*1d40*/  MEMBAR.ALL.CTA ;  /* 0x0000000000007992 */ /* 0x0003ec0000008000 */
[----:B-1----:R-:W1:Y:S01]  /*1d50*/  FENCE.VIEW.ASYNC.S ;  /* 0x00000000000073c6 */ /* 0x002e620000000000 */
[----:B--2---:R-:W-:-:S13]  /*1d60*/  LOP3.LUT P0, RZ, R6, 0x1, RZ, 0xc0, !PT ;  /* 0x0000000106ff7812 */ /* 0x004fda000780c0ff */
[----:B-1----:R-:W-:Y:S01]  /*1d70*/  VOTEU.ANY UP1, P0 ;  /* 0x0000000000ff7886 */ /* 0x002fe20000020100 */
[----:B------:R-:W-:-:S13]  /*1d80*/  PLOP3.LUT P0, PT, PT, PT, UP1, 0x80, 0x8 ;  /* 0x000000000008781c */ /* 0x000fda0003f0f018 */
[----:B------:R-:W-:Y:S02]  /*1d90*/  @P0 LOP3.LUT R0, R5, 0xffff, RZ, 0xc0, !PT ;  /* 0x0000ffff05000812 */ /* 0x000fe400078ec0ff */
[----:B------:R-:W-:Y:S02]  /*1da0*/  @P0 MOV R2, R4 ;  /* 0x0000000400020202 */ /* 0x000fe40000000f00 */
[----:B------:R-:W-:Y:S01]  /*1db0*/  @P0 R2UR UR5, R0 ;  /* 0x00000000000502ca */ /* 0x000fe200000e0000 */
[----:B------:R-:W-:Y:S01]  /*1dc0*/  VIADD R0, R3, 0xc0 ;  /* 0x000000c003007836 */ /* 0x000fe20000000000 */
[----:B------:R-:W-:Y:S02]  /*1dd0*/  @P0 SHF.R.U32.HI R4, RZ, 0x10, R5 ;  /* 0x00000010ff040819 */ /* 0x000fe40000011605 */
[----:B------:R-:W-:Y:S02]  /*1de0*/  @P0 R2UR UR8, R2 ;  /* 0x00000000020802ca */ /* 0x000fe400000e0000 */
[----:B------:R-:W-:-:S02]  /*1df0*/  PRMT R0, RZ, 0x654, R0 ;  /* 0x00000654ff007816 */ /* 0x000fc40000000000 */
[----:B------:R-:W-:Y:S02]  /*1e00*/  @P0 R2UR UR4, R4 ;  /* 0x00000000040402ca */ /* 0x000fe400000e0000 */
[----:B------:R1:W-:Y:S03]  /*1e10*/  SYNCS.ARRIVE.TRANS64.RED.A1T0 RZ, [R0+URZ], RZ ;  /* 0x000000ff00ff79a7 */ /* 0x0003e600081004ff */
[----:B------:R-:W-:-:S04]  /*1e20*/  @UP1 UMOV UR28, UR5 ;  /* 0x00000005001c1c82 */ /* 0x000fc80008000000 */
[----:B------:R-:W-:-:S04]  /*1e30*/  @UP1 UMOV UR29, UR8 ;  /* 0x00000008001d1c82 */ /* 0x000fc80008000000 */
[----:B------:R-:W-:Y:S01]  /*1e40*/  @UP1 UMOV UR36, UR4 ;  /* 0x0000000400241c82 */ /* 0x000fe20008000000 */
[----:B------:R-:W-:Y:S05]  /*1e50*/  BRA.U !UP4, `(.L_x_30) ;  /* 0x000000010cd07547 */ /* 0x000fea000b800000 */
[----:B------:R-:W4:Y:S01]  /*1e60*/  LDCU.128 UR24, c[0x0][0xd10] ;  /* 0x0001a200ff1877ac */ /* 0x000f220008000c00 */
[----:B------:R-:W2:Y:S01]  /*1e70*/  LDCU UR18, c[0x0][0xd20] ;  /* 0x0001a400ff1277ac */ /* 0x000ea20008000800 */
[----:B------:R-:W3:Y:S01]  /*1e80*/  LDCU UR15, c[0x0][0xd0c] ;  /* 0x0001a180ff0f77ac */ /* 0x000ee20008000800 */
[----:B------:R-:W1:Y:S01]  /*1e90*/  LDCU.64 UR16, c[0x0][0xd28] ;  /* 0x0001a500ff1077ac */ /* 0x000e620008000a00 */
[----:B----4-:R-:W-:Y:S02]  /*1ea0*/  UIMAD.WIDE.U32 UR4, UR30, UR27, URZ ;  /* 0x0000001b1e0472a5 */ /* 0x010fe4000f8e00ff */
[----:B------:R-:W-:Y:S02]  /*1eb0*/  UIMAD.WIDE.U32 UR8, UR31, UR24, URZ ;  /* 0x000000181f0872a5 */ /* 0x000fe4000f8e00ff */
[----:B------:R-:W-:Y:S02]  /*1ec0*/  UISETP.NE.AND UP0, UPT, UR26, 0x1, UPT ;  /* 0x000000011a00788c */ /* 0x000fe4000bf05270 */
[----:B------:R-:W-:Y:S01]  /*1ed0*/  UIMAD.WIDE.U32 UR12, UR28, UR27, URZ ;  /* 0x0000001b1c0c72a5 */ /* 0x000fe2000f8e00ff */
[----:B------:R-:W-:Y:S01]  /*1ee0*/  UMOV UR4, UR5 ;  /* 0x0000000500047c82 */ /* 0x000fe20008000000 */
[----:B---3--:R-:W-:-:S02]  /*1ef0*/  UISETP.NE.AND UP2, UPT, UR15, 0x1, UPT ;  /* 0x000000010f00788c */ /* 0x008fc4000bf45270 */
[----:B--2---:R-:W-:Y:S02]  /*1f00*/  USHF.R.U32.HI UR5, URZ, UR18, UR4 ;  /* 0x00000012ff057299 */ /* 0x004fe40008011604 */
[----:B------:R-:W-:Y:S01]  /*1f10*/  UIMAD.WIDE.U32 UR10, UR29, UR24, URZ ;  /* 0x000000181d0a72a5 */ /* 0x000fe2000f8e00ff */
[----:B------:R-:W-:Y:S01]  /*1f20*/  UMOV UR4, UR9 ;  /* 0x0000000900047c82 */ /* 0x000fe20008000000 */
[----:B------:R-:W-:Y:S02]  /*1f30*/  USEL UR5, UR30, UR5, !UP0 ;  /* 0x000000051e057287 */ /* 0x000fe4000c000000 */
[----:B------:R-:W-:Y:S02]  /*1f40*/  USHF.R.U32.HI UR4, URZ, UR25, UR4 ;  /* 0x00000019ff047299 */ /* 0x000fe40008011604 */
[----:B-1----:R-:W-:Y:S02]  /*1f50*/  UIMAD.WIDE.U32 UR8, UR5, UR16, URZ ;  /* 0x00000010050872a5 */ /* 0x002fe4000f8e00ff */
[----:B------:R-:W-:Y:S01]  /*1f60*/  USEL UR14, UR31, UR4, !UP2 ;  /* 0x000000041f0e7287 */ /* 0x000fe2000d000000 */
[----:B------:R-:W-:-:S02]  /*1f70*/  UMOV UR10, UR11 ;  /* 0x0000000b000a7c82 */ /* 0x000fc40008000000 */
[----:B------:R-:W-:Y:S01]  /*1f80*/  UMOV UR4, UR13 ;  /* 0x0000000d00047c82 */ /* 0x000fe20008000000 */
[----:B------:R-:W-:Y:S01]  /*1f90*/  UIMAD.WIDE.U32 UR12, UR14, UR16, URZ ;  /* 0x000000100e0c72a5 */ /* 0x000fe2000f8e00ff */
[----:B------:R-:W-:Y:S01]  /*1fa0*/  UMOV UR8, UR9 ;  /* 0x0000000900087c82 */ /* 0x000fe20008000000 */
[----:B------:R-:W-:Y:S02]  /*1fb0*/  USHF.R.U32.HI UR4, URZ, UR18, UR4 ;  /* 0x00000012ff047299 */ /* 0x000fe40008011604 */
[----:B------:R-:W-:Y:S02]  /*1fc0*/  @UP3 USHF.R.U32.HI UR5, URZ, UR17, UR8 ;  /* 0x00000011ff053299 */ /* 0x000fe40008011608 */
[----:B------:R-:W-:Y:S01]  /*1fd0*/  USHF.R.U32.HI UR25, URZ, UR25, UR10 ;  /* 0x00000019ff197299 */ /* 0x000fe2000801160a */
[----:B------:R-:W-:Y:S01]  /*1fe0*/  UMOV UR8, UR13 ;  /* 0x0000000d00087c82 */ /* 0x000fe20008000000 */
[----:B------:R-:W-:Y:S02]  /*1ff0*/  USEL UR4, UR28, UR4, !UP0 ;  /* 0x000000041c047287 */ /* 0x000fe4000c000000 */
[----:B------:R-:W-:-:S02]  /*2000*/  @UP3 USHF.R.U32.HI UR14, URZ, UR17, UR8 ;  /* 0x00000011ff0e3299 */ /* 0x000fc40008011608 */
[----:B------:R-:W-:Y:S02]  /*2010*/  UIMAD UR8, UR45, UR5, URZ ;  /* 0x000000052d0872a4 */ /* 0x000fe4000f8e02ff */
[----:B------:R-:W-:Y:S02]  /*2020*/  USEL UR5, UR29, UR25, !UP2 ;  /* 0x000000191d057287 */ /* 0x000fe4000d000000 */
[----:B------:R-:W-:Y:S02]  /*2030*/  UIMAD UR10, UR45, UR14, URZ ;  /* 0x0000000e2d0a72a4 */ /* 0x000fe4000f8e02ff */
[----:B------:R-:W-:Y:S02]  /*2040*/  UISETP.GE.AND UP0, UPT, UR4, UR8, UPT ;  /* 0x000000080400728c */ /* 0x000fe4000bf06270 */
[----:B------:R-:W-:Y:S02]  /*2050*/  UIMAD.WIDE.U32 UR8, UR4, UR16, URZ ;  /* 0x00000010040872a5 */ /* 0x000fe4000f8e00ff */
[----:B------:R-:W-:-:S02]  /*2060*/  UISETP.GE.OR UP0, UPT, UR5, UR10, UP0 ;  /* 0x0000000a0500728c */ /* 0x000fc40008706670 */
[----:B------:R-:W-:Y:S02]  /*2070*/  UIMAD.WIDE.U32 UR10, UR5, UR16, URZ ;  /* 0x00000010050a72a5 */ /* 0x000fe4000f8e00ff */
[----:B------:R-:W-:Y:S01]  /*2080*/  UIADD3 UR12, UPT, UPT, -UR4, URZ, URZ ;  /* 0x000000ff040c7290 */ /* 0x000fe2000fffe1ff */
[----:B------:R-:W-:Y:S02]  /*2090*/  UMOV UR8, UR9 ;  /* 0x0000000900087c82 */ /* 0x000fe40008000000 */
[----:B------:R-:W-:Y:S02]  /*20a0*/  USHF.R.U32.HI UR8, URZ, UR17, UR8 ;  /* 0x00000011ff087299 */ /* 0x000fe40008011608 */
[----:B------:R-:W-:Y:S02]  /*20b0*/  UIMAD UR12, UR26, UR12, UR28 ;  /* 0x0000000c1a0c72a4 */ /* 0x000fe4000f8e021c */
[----:B------:R-:W-:Y:S01]  /*20c0*/  USEL UR8, UR4, UR8, !UP3 ;  /* 0x0000000804087287 */ /* 0x000fe2000d800000 */
[----:B------:R-:W-:Y:S01]  /*20d0*/  @!UP0 UMOV UR9, UR11 ;  /* 0x0000000b00098c82 */ /* 0x000fe20008000000 */
[----:B------:R-:W-:-:S02]  /*20e0*/  UIADD3 UR11, UPT, UPT, -UR5, URZ, URZ ;  /* 0x000000ff050b7290 */ /* 0x000fc4000fffe1ff */
[----:B------:R-:W-:Y:S02]  /*20f0*/  @!UP0 USHF.R.U32.HI UR9, URZ, UR17, UR9 ;  /* 0x00000011ff098299 */ /* 0x000fe40008011609 */
[----:B------:R-:W-:Y:S02]  /*2100*/  UIADD3 UR10, UPT, UPT, -UR8, URZ, URZ ;  /* 0x000000ff080a7290 */ /* 0x000fe4000fffe1ff */
[----:B------:R-:W-:Y:S02]  /*2110*/  @!UP0 USEL UR9, UR5, UR9, !UP3 ;  /* 0x0000000905098287 */ /* 0x000fe4000d800000 */
[----:B------:R-:W-:Y:S02]  /*2120*/  UIMAD UR10, UR45, UR10, UR4 ;  /* 0x0000000a2d0a72a4 */ /* 0x000fe4000f8e0204 */
[----:B------:R-:W-:Y:S02]  /*2130*/  @!UP0 UIADD3 UR8, UPT, UPT, UR8, -UR9, URZ ;  /* 0x8000000908088290 */ /* 0x000fe4000fffe0ff */
[----:B------:R-:W-:-:S02]  /*2140*/  @!UP0 UIMAD UR9, UR10, UR14, UR9 ;  /* 0x0000000e0a0982a4 */ /* 0x000fc4000f8e0209 */
[----:B------:R-:W-:Y:S02]  /*2150*/  @!UP0 UIMAD UR4, UR45, UR8, UR5 ;  /* 0x000000082d0482a4 */ /* 0x000fe4000f8e0205 */
[----:B------:R-:W-:Y:S02]  /*2160*/  UIMAD UR8, UR15, UR11, UR29 ;  /* 0x0000000b0f0872a4 */ /* 0x000fe4000f8e021d */
[----:B------:R-:W-:Y:S01]  /*2170*/  UIMAD UR28, UR4, UR26, UR12 ;  /* 0x0000001a041c72a4 */ /* 0x000fe2000f8e020c */
[----:B------:R-:W-:Y:S02]  /*2180*/  @!UP0 UMOV UR5, UR9 ;  /* 0x0000000900058c82 */ /* 0x000fe40008000000 */
[----:B------:R-:W-:-:S12]  /*2190*/  UIMAD UR29, UR5, UR15, UR8 ;  /* 0x0000000f051d72a4 */ /* 0x000fd8000f8e0208 */
.L_x_30:
[----:B------:R-:W2:Y:S02]  /*21a0*/  LDCU UR4, c[0x0][0xd30] ;  /* 0x0001a600ff0477ac */ /* 0x000ea40008000800 */
[----:B--2---:R-:W-:-:S09]  /*21b0*/  UISETP.NE.AND UP0, UPT, UR4, 0x1, UPT ;  /* 0x000000010400788c */ /* 0x004fd2000bf05270 */
[----:B------:R-:W-:Y:S05]  /*21c0*/  BRA.U UP0, `(.L_x_31) ;  /* 0x0000000100447547 */ /* 0x000fea000b800000 */
[----:B------:R-:W2:Y:S01]  /*21d0*/  LDCU.128 UR12, c[0x0][0xd10] ;  /* 0x0001a200ff0c77ac */ /* 0x000ea20008000c00 */
[----:B------:R-:W1:Y:S01]  /*21e0*/  LDCU UR10, c[0x0][0xd0c] ;  /* 0x0001a180ff0a77ac */ /* 0x000e620008000800 */
[----:B------:R-:W3:Y:S01]  /*21f0*/  LDCU UR11, c[0x0][0xd20] ;  /* 0x0001a400ff0b77ac */ /* 0x000ee20008000800 */
[----:B--2---:R-:W-:Y:S02]  /*2200*/  UIMAD.WIDE.U32 UR8, UR29, UR12, URZ ;  /* 0x0000000c1d0872a5 */ /* 0x004fe4000f8e00ff */
[----:B------:R-:W-:Y:S02]  /*2210*/  UIMAD.WIDE.U32 UR4, UR28, UR15, URZ ;  /* 0x0000000f1c0472a5 */ /* 0x000fe4000f8e00ff */
[----:B-1----:R-:W-:Y:S02]  /*2220*/  UISETP.NE.AND UP2, UPT, UR10, 0x1, UPT ;  /* 0x000000010a00788c */ /* 0x002fe4000bf45270 */
[----:B------:R-:W-:Y:S01]  /*2230*/  UISETP.NE.AND UP0, UPT, UR14, 0x1, UPT ;  /* 0x000000010e00788c */ /* 0x000fe2000bf05270 */
[----:B------:R-:W-:-:S02]  /*2240*/  UMOV UR8, UR9 ;  /* 0x0000000900087c82 */ /* 0x000fc40008000000 */
[----:B------:R-:W-:Y:S01]  /*2250*/  UMOV UR4, UR5 ;  /* 0x0000000500047c82 */ /* 0x000fe20008000000 */
[----:B------:R-:W-:Y:S02]  /*2260*/  USHF.R.U32.HI UR8, URZ, UR13, UR8 ;  /* 0x0000000dff087299 */ /* 0x000fe40008011608 */
[----:B---3--:R-:W-:Y:S02]  /*2270*/  USHF.R.U32.HI UR4, URZ, UR11, UR4 ;  /* 0x0000000bff047299 */ /* 0x008fe40008011604 */
[----:B------:R-:W-:Y:S02]  /*2280*/  USEL UR5, UR29, UR8, !UP2 ;  /* 0x000000081d057287 */ /* 0x000fe4000d000000 */
[----:B------:R-:W-:-:S04]  /*2290*/  USEL UR4, UR28, UR4, !UP0 ;  /* 0x000000041c047287 */ /* 0x000fc8000c000000 */
[----:B------:R-:W-:Y:S02]  /*22a0*/  UIADD3 UR8, UPT, UPT, UR5, -UR4, URZ ;  /* 0x8000000405087290 */ /* 0x000fe4000fffe0ff */
[----:B------:R-:W-:Y:S02]  /*22b0*/  UIADD3 UR4, UPT, UPT, -UR5, UR4, URZ ;  /* 0x0000000405047290 */ /* 0x000fe4000fffe1ff */
[----:B------:R-:W-:Y:S02]  /*22c0*/  UIMAD UR28, UR8, UR14, UR28 ;  /* 0x0000000e081c72a4 */ /* 0x000fe4000f8e021c */
[----:B------:R-:W-:-:S12]  /*22d0*/  UIMAD UR29, UR4, UR10, UR29 ;  /* 0x0000000a041d72a4 */ /* 0x000fd8000f8e021d */
.L_x_31:
[----:B------:R-:W-:Y:S01]  /*22e0*/  VIADD R11, R11, 0x1 ;  /* 0x000000010b0b7836 */ /* 0x000fe20000000000 */
[----:B------:R-:W-:Y:S02]  /*22f0*/  R2UR UR5, R86 ;  /* 0x00000000560572ca */ /* 0x000fe400000e0000 */
[----:B------:R-:W-:Y:S02]  /*2300*/  R2UR UR4, R85 ;  /* 0x00000000550472ca */ /* 0x000fe400000e0000 */
[C---:B------:R-:W-:Y:S02]  /*2310*/  ISETP.NE.AND P0, PT, R11.reuse, 0x2, PT ;  /* 0x000000020b00780c */ /* 0x040fe40003f05270 */
[----:B------:R-:W-:Y:S02]  /*2320*/  PLOP3.LUT P1, PT, PT, PT, PT, 0x80, 0x8 ;  /* 0x000000000008781c */ /* 0x000fe40003f2f070 */
[----:B------:R-:W-:Y:S02]  /*2330*/  SEL R3, RZ, 0x1, P0 ;  /* 0x00000001ff037807 */ /* 0x000fe40000000000 */
[----:B------:R-:W-:-:S02]  /*2340*/  SEL R11, R11, RZ, P0 ;  /* 0x000000ff0b0b7207 */ /* 0x000fc40000000000 */
[----:B------:R-:W-:Y:S01]  /*2350*/  LOP3.LUT R10, R10, R3, RZ, 0x3c, !PT ;  /* 0x000000030a0a7212 */ /* 0x000fe200078e3cff */
[----:B------:R-:W-:Y:S02]  /*2360*/  UIADD3 UR26, UPT, UPT, UR29, UR5, URZ ;  /* 0x000000051d1a7290 */ /* 0x000fe4000fffe0ff */
[----:B------:R-:W-:Y:S01]  /*2370*/  UIADD3 UR27, UPT, UPT, UR28, UR4, URZ ;  /* 0x000000041c1b7290 */ /* 0x000fe2000fffe0ff */
[----:B------:R-:W-:Y:S11]  /*2380*/  BRA.U UP1, `(.L_x_32) ;  /* 0xfffffff501147547 */ /* 0x000ff6000b83ffff */
[----:B------:R-:W-:Y:S01]  /*2390*/  UIADD3 UR8, UPT, UPT, UR6, 0x30, URZ ;  /* 0x0000003006087890 */ /* 0x000fe2000fffe0ff */
[----:B------:R-:W-:-:S03]  /*23a0*/  SHF.L.U32 R3, R12, 0x1f, RZ ;  /* 0x0000001f0c037819 */ /* 0x000fc600000006ff */
[----:B------:R-:W-:-:S09]  /*23b0*/  ULEA UR4, UR7, UR8, 0x3 ;  /* 0x0000000807047291 */ /* 0x000fd2000f8e18ff */
[----:B------:R-:W2:Y:S02]  /*23c0*/  SYNCS.PHASECHK.TRANS64.TRYWAIT P0, [UR4], R3 ;  /* 0x00000003ff0075a7 */ /* 0x000ea40008001104 */
[----:B--2---:R-:W-:Y:S05]  /*23d0*/  @!P0 BRA `(.L_x_33) ;  /* 0x000000c000c48947 */ /* 0x004fea0003800000 */
.L_x_176:
[----:B------:R-:W-:-:S04]  /*23e0*/  UIADD3 UR4, UPT, UPT, UR7, 0x1, URZ ;  /* 0x0000000107047890 */ /* 0x000fc8000fffe0ff */
[----:B------:R-:W-:-:S04]  /*23f0*/  UISETP.NE.AND UP0, UPT, UR4, 0x6, UPT ;  /* 0x000000060400788c */ /* 0x000fc8000bf05270 */
[----:B------:R-:W-:Y:S02]  /*2400*/  USEL UR6, URZ, 0x1, UP0 ;  /* 0x00000001ff067887 */ /* 0x000fe40008000000 */
[----:B------:R-:W-:-:S04]  /*2410*/  USEL UR4, UR4, URZ, UP0 ;  /* 0x000000ff04047287 */ /* 0x000fc80008000000 */
[----:B------:R-:W-:Y:S01]  /*2420*/  ULEA UR5, UR4, UR8, 0x3 ;  /* 0x0000000804057291 */ /* 0x000fe2000f8e18ff */
[----:B------:R-:W-:-:S04]  /*2430*/  LOP3.LUT R2, R12, UR6, RZ, 0x3c, !PT ;  /* 0x000000060c027c12 */ /* 0x000fc8000f8e3cff */
[----:B-1----:R-:W-:-:S04]  /*2440*/  SHF.L.U32 R3, R2, 0x1f, RZ ;  /* 0x0000001f02037819 */ /* 0x002fc800000006ff */
[----:B------:R-:W1:Y:S02]  /*2450*/  SYNCS.PHASECHK.TRANS64.TRYWAIT P0, [UR5], R3 ;  /* 0x00000003ff0075a7 */ /* 0x000e640008001105 */
[----:B-1----:R-:W-:Y:S05]  /*2460*/  @!P0 BRA `(.L_x_34) ;  /* 0x000000c000b88947 */ /* 0x002fea0003800000 */
.L_x_178:
        /* <DEDUP_REMOVED lines=9> */
.L_x_180:
        /* <DEDUP_REMOVED lines=9> */
.L_x_182:
        /* <DEDUP_REMOVED lines=9> */
.L_x_184:
[----:B------:R-:W-:-:S04]  /*2620*/  UIADD3 UR4, UPT, UPT, UR4, 0x1, URZ ;  /* 0x0000000104047890 */ /* 0x000fc8000fffe0ff */
[----:B------:R-:W-:-:S04]  /*2630*/  UISETP.NE.AND UP0, UPT, UR4, 0x6, UPT ;  /* 0x000000060400788c */ /* 0x000fc8000bf05270 */
[----:B------:R-:W-:Y:S02]  /*2640*/  USEL UR5, URZ, 0x1, UP0 ;  /* 0x00000001ff057887 */ /* 0x000fe40008000000 */
[----:B------:R-:W-:-:S04]  /*2650*/  USEL UR4, UR4, URZ, UP0 ;  /* 0x000000ff04047287 */ /* 0x000fc80008000000 */
[----:B------:R-:W-:Y:S01]  /*2660*/  ULEA UR4, UR4, UR8, 0x3 ;  /* 0x0000000804047291 */ /* 0x000fe2000f8e18ff */
[----:B-1----:R-:W-:-:S04]  /*2670*/  LOP3.LUT R3, R2, UR5, RZ, 0x3c, !PT ;  /* 0x0000000502037c12 */ /* 0x002fc8000f8e3cff */
[----:B------:R-:W-:Y:S01]  /*2680*/  SHF.L.U32 R3, R3, 0x1f, RZ ;  /* 0x0000001f03037819 */ /* 0x000fe200000006ff */
[----:B------:R-:W-:-:S07]  /*2690*/  IMAD.U32 R0, RZ, RZ, UR4 ;  /* 0x00000004ff007e24 */ /* 0x000fce000f8e00ff */
.L_x_38:
[----:B-1----:R1:W2:Y:S02]  /*26a0*/  SYNCS.PHASECHK.TRANS64.TRYWAIT P0, [R0+URZ], R3 ;  /* 0x00000003000075a7 */ /* 0x0022a400080011ff */
[----:B--2---:R-:W-:Y:S05]  /*26b0*/  @!P0 NANOSLEEP.SYNCS 0x989680 ;  /* 0x009896800000895d */ /* 0x004fea0003900000 */
[----:B------:R-:W2:Y:S02]  /*26c0*/  @!P0 SYNCS.PHASECHK.TRANS64 P0, [R0+URZ], R3 ;  /* 0x00000003000085a7 */ /* 0x000ea400080010ff */
[----:B--234-:R-:W-:Y:S05]  /*26d0*/  @P0 EXIT ;  /* 0x000000000000094d */ /* 0x01cfea0003800000 */
[----:B------:R-:W-:Y:S05]  /*26e0*/  BRA `(.L_x_38) ;  /* 0xfffffffc00ec7947 */ /* 0x000fea000383ffff */
.L_x_22:
[----:B------:R-:W-:-:S04]  /*26f0*/  UISETP.NE.AND UP0, UPT, UR54, URZ, UPT ;  /* 0x000000ff3600728c */ /* 0x000fc8000bf05270 */
[----:B------:R-:W-:-:S09]  /*2700*/  UISETP.NE.OR UP0, UPT, UR18, 0x1, UP0 ;  /* 0x000000011200788c */ /* 0x000fd20008705670 */
[----:B------:R-:W-:Y:S05]  /*2710*/  BRA.U UP0, `(.L_x_39) ;  /* 0x0000000500487547 */ /* 0x000fea000b800000 */
[----:B------:R-:W-:Y:S01]  /*2720*/  ISETP.GE.U32.AND P2, PT, R3, 0x2, PT ;  /* 0x000000020300780c */ /* 0x000fe20003f46070 */
[----:B------:R-:W-:Y:S01]  /*2730*/  IMAD.MOV.U32 R12, RZ, RZ, 0x1 ;  /* 0x00000001ff0c7424 */ /* 0x000fe200078e00ff */
[----:B------:R-:W-:Y:S02]  /*2740*/  CS2R R10, SRZ ;  /* 0x00000000000a7805 */ /* 0x000fe4000001ff00 */
[----:B------:R-:W-:Y:S01]  /*2750*/  CS2R R8, SRZ ;  /* 0x0000000000087805 */ /* 0x000fe2000001ff00 */
[----:B------:R-:W-:Y:S01]  /*2760*/  UMOV UR6, 0x400 ;  /* 0x0000040000067882 */ /* 0x000fe20000000000 */
[----:B------:R-:W-:Y:S01]  /*2770*/  UMOV UR5, URZ ;  /* 0x000000ff00057c82 */ /* 0x000fe20008000000 */
[----:B------:R-:W-:-:S12]  /*2780*/  ULEA UR6, UR54, UR6, 0x18 ;  /* 0x0000000636067291 */ /* 0x000fd8000f8ec0ff */
.L_x_43:
[----:B------:R-:W-:Y:S02]  /*2790*/  LEA R0, R8, UR6, 0x3 ;  /* 0x0000000608007c11 */ /* 0x000fe4000f8e18ff */
[----:B------:R-:W-:-:S03]  /*27a0*/  SHF.L.U32 R5, R9, 0x1f, RZ ;  /* 0x0000001f09057819 */ /* 0x000fc600000006ff */
[----:B------:R-:W-:Y:S01]  /*27b0*/  VIADD R4, R0, 0xf0 ;  /* 0x000000f000047836 */ /* 0x000fe20000000000 */
[----:B------:R-:W1:Y:S02]  /*27c0*/  SYNCS.PHASECHK.TRANS64.TRYWAIT P0, [R0+URZ+0xe0], R5 ;  /* 0x0000e005000075a7 */ /* 0x000e6400080011ff */
[----:B-1----:R-:W-:Y:S05]  /*27d0*/  @!P0 BRA `(.L_x_40) ;  /* 0x000000c0003c8947 */ /* 0x002fea0003800000 */
.L_x_185:
[----:B------:R-:W-:Y:S01]  /*27e0*/  ULEA UR4, UR5, UR6, 0x3 ;  /* 0x0000000605047291 */ /* 0x000fe2000f8e18ff */
[----:B------:R-:W-:Y:S01]  /*27f0*/  PRMT R4, RZ, 0x654, R4 ;  /* 0x00000654ff047816 */ /* 0x000fe20000000004 */
[----:B-1----:R-:W-:Y:S01]  /*2800*/  @!P2 IMAD.MOV.U32 R5, RZ, RZ, 0x10 ;  /* 0x00000010ff05a424 */ /* 0x002fe200078e00ff */
[----:B------:R-:W-:Y:S01]  /*2810*/  SHF.L.U32 R7, R12, 0x1f, RZ ;  /* 0x0000001f0c077819 */ /* 0x000fe200000006ff */
[----:B------:R-:W-:Y:S01]  /*2820*/  UIADD3 UR7, UPT, UPT, UR4, 0xb0, URZ ;  /* 0x000000b004077890 */ /* 0x000fe2000fffe0ff */
[----:B------:R1:W-:Y:S05]  /*2830*/  SYNCS.ARRIVE.TRANS64.RED.A1T0 RZ, [R4+URZ], RZ ;  /* 0x000000ff04ff79a7 */ /* 0x0003ea00081004ff */
[----:B------:R-:W-:Y:S01]  /*2840*/  IMAD.U32 R0, RZ, RZ, UR7 ;  /* 0x00000007ff007e24 */ /* 0x000fe2000f8e00ff */
[----:B------:R-:W2:Y:S04]  /*2850*/  SYNCS.PHASECHK.TRANS64.TRYWAIT P0, [UR4+0xc0], R7 ;  /* 0x0000c007ff0075a7 */ /* 0x000ea80008001104 */
[----:B------:R-:W-:Y:S01]  /*2860*/  PRMT R13, R3, 0x654, R0 ;  /* 0x00000654030d7816 */ /* 0x000fe20000000000 */
[----:B-12---:R-:W-:Y:S06]  /*2870*/  @!P0 BRA `(.L_x_41) ;  /* 0x000000c000288947 */ /* 0x006fec0003800000 */
.L_x_187:
[----:B------:R-:W-:Y:S01]  /*2880*/  ULEA UR8, UR5, UR6, 0x4 ;  /* 0x0000000605087291 */ /* 0x000fe2000f8e20ff */
[----:B------:R-:W-:Y:S01]  /*2890*/  SEL R2, R13, R2, !P2 ;  /* 0x000000020d027207 */ /* 0x000fe20005000000 */
[----:B------:R-:W-:Y:S01]  /*28a0*/  UIADD3 UR9, UPT, UPT, UR4, 0xb0, URZ ;  /* 0x000000b004097890 */ /* 0x000fe2000fffe0ff */
[----:B-1----:R-:W-:Y:S01]  /*28b0*/  LEA R0, R11, UR6, 0x3 ;  /* 0x000000060b007c11 */ /* 0x002fe2000f8e18ff */
[----:B------:R-:W-:Y:S01]  /*28c0*/  UIADD3 UR8, UPT, UPT, UR8, 0x110, URZ ;  /* 0x0000011008087890 */ /* 0x000fe2000fffe0ff */
[----:B------:R1:W-:Y:S01]  /*28d0*/  @!P2 SYNCS.ARRIVE.TRANS64.RED RZ, [R2+URZ], R5 ;  /* 0x0000000502ffa9a7 */ /* 0x0003e200080004ff */
[----:B------:R-:W-:Y:S01]  /*28e0*/  UIADD3 UR4, UPT, UPT, UR5, 0x1, URZ ;  /* 0x0000000105047890 */ /* 0x000fe2000fffe0ff */
[----:B------:R-:W-:-:S03]  /*28f0*/  VIADD R8, R8, 0x1 ;  /* 0x0000000108087836 */ /* 0x000fc60000000000 */
[----:B------:R-:W-:Y:S02]  /*2900*/  UISETP.NE.AND UP0, UPT, UR4, 0x2, UPT ;  /* 0x000000020400788c */ /* 0x000fe4000bf05270 */
[----:B------:R-:W-:Y:S01]  /*2910*/  ISETP.NE.AND P0, PT, R8, 0x2, PT ;  /* 0x000000020800780c */ /* 0x000fe20003f05270 */
[----:B------:R-:W-:Y:S06]  /*2920*/  UGETNEXTWORKID.BROADCAST [UR8], [UR9] ;  /* 0x00000000080073ca */ /* 0x000fec0008000100 */
[----:B------:R-:W-:Y:S02]  /*2930*/  USEL UR7, URZ, 0x1, UP0 ;  /* 0x00000001ff077887 */ /* 0x000fe40008000000 */
[----:B------:R-:W-:-:S04]  /*2940*/  USEL UR5, UR4, URZ, UP0 ;  /* 0x000000ff04057287 */ /* 0x000fc80008000000 */
[----:B------:R-:W-:Y:S02]  /*2950*/  LOP3.LUT R12, R12, UR7, RZ, 0x3c, !PT ;  /* 0x000000070c0c7c12 */ /* 0x000fe4000f8e3cff */
[----:B-1----:R-:W-:-:S04]  /*2960*/  SHF.L.U32 R5, R10, 0x1f, RZ ;  /* 0x0000001f0a057819 */ /* 0x002fc800000006ff */
[----:B------:R-:W1:Y:S02]  /*2970*/  SYNCS.PHASECHK.TRANS64.TRYWAIT P1, [R0+URZ+0xb0], R5 ;  /* 0x0000b005000075a7 */ /* 0x000e6400080211ff */
[----:B-1----:R-:W-:Y:S05]  /*2980*/  @!P1 BRA `(.L_x_42) ;  /* 0x000000bc00fc9947 */ /* 0x002fea0003800000 */
.L_x_188:
[C---:B------:R-:W-:Y:S01]  /*2990*/  LEA R4, R11.reuse, UR6, 0x4 ;  /* 0x000000060b047c11 */ /* 0x040fe2000f8e20ff */
[----:B-1----:R-:W-:Y:S01]  /*29a0*/  VIADD R0, R0, 0xc0 ;  /* 0x000000c000007836 */ /* 0x002fe20000000000 */
[----:B------:R-:W-:Y:S01]  /*29b0*/  SEL R8, R8, RZ, P0 ;  /* 0x000000ff08087207 */ /* 0x000fe20000000000 */
[----:B------:R-:W-:-:S03]  /*29c0*/  VIADD R11, R11, 0x1 ;  /* 0x000000010b0b7836 */ /* 0x000fc60000000000 */
[----:B------:R-:W1:Y:S01]  /*29d0*/  LDS.128 R4, [R4+0x110] ;  /* 0x0001100004047984 */ /* 0x000e620000000c00 */
[----:B------:R-:W-:Y:S02]  /*29e0*/  PRMT R0, RZ, 0x654, R0 ;  /* 0x00000654ff007816 */ /* 0x000fe40000000000 */
[C---:B------:R-:W-:Y:S01]  /*29f0*/  ISETP.NE.AND P1, PT, R11.reuse, 0x2, PT ;  /* 0x000000020b00780c */ /* 0x040fe20003f25270 */
[----:B------:R-:W-:Y:S01]  /*2a00*/  @!PT LDS RZ, [RZ] ;  /* 0x00000000fffff984 */ /* 0x000fe20000000800 */
[----:B------:R-:W-:Y:S01]  /*2a10*/  @!PT LDS RZ, [RZ] ;  /* 0x00000000fffff984 */ /* 0x000fe20000000800 */
[----:B------:R-:W-:Y:S01]  /*2a20*/  @!PT LDS RZ, [RZ] ;  /* 0x00000000fffff984 */ /* 0x000fe20000000800 */
[----:B------:R-:W-:Y:S01]  /*2a30*/  @!PT LDS RZ, [RZ] ;  /* 0x00000000fffff984 */ /* 0x000fe20000000800 */
[----:B------:R2:W-:Y:S06]  /*2a40*/  MEMBAR.ALL.CTA ;  /* 0x0000000000007992 */ /* 0x0005ec0000008000 */
[----:B--2---:R-:W2:Y:S01]  /*2a50*/  FENCE.VIEW.ASYNC.S ;  /* 0x00000000000073c6 */ /* 0x004ea20000000000 */
[----:B------:R-:W-:Y:S01]  /*2a60*/  SEL R11, R11, RZ, P1 ;  /* 0x000000ff0b0b7207 */ /* 0x000fe20000800000 */
[----:B--2---:R2:W-:Y:S01]  /*2a70*/  SYNCS.ARRIVE.TRANS64.RED.A1T0 RZ, [R0+URZ], RZ ;  /* 0x000000ff00ff79a7 */ /* 0x0045e200081004ff */
[----:B-1----:R-:W-:-:S02]  /*2a80*/  LOP3.LUT P3, RZ, R6, 0x1, RZ, 0xc0, !PT ;  /* 0x0000000106ff7812 */ /* 0x002fc4000786c0ff */
[----:B------:R-:W-:-:S04]  /*2a90*/  SEL R5, RZ, 0x1, P1 ;  /* 0x00000001ff057807 */ /* 0x000fc80000800000 */
[----:B------:R-:W-:Y:S02]  /*2aa0*/  LOP3.LUT R10, R10, R5, RZ, 0x3c, !PT ;  /* 0x000000050a0a7212 */ /* 0x000fe400078e3cff */
[----:B--2---:R-:W-:-:S04]  /*2ab0*/  SEL R0, RZ, 0x1, P0 ;  /* 0x00000001ff007807 */ /* 0x004fc80000000000 */
[----:B------:R-:W-:Y:S01]  /*2ac0*/  LOP3.LUT R9, R9, R0, RZ, 0x3c, !PT ;  /* 0x0000000009097212 */ /* 0x000fe200078e3cff */
[----:B------:R-:W-:Y:S06]  /*2ad0*/  @P3 BRA `(.L_x_43) ;  /* 0xfffffffc002c3947 */ /* 0x000fec000383ffff */
[----:B------:R-:W-:Y:S01]  /*2ae0*/  ULEA UR4, UR5, UR6, 0x3 ;  /* 0x0000000605047291 */ /* 0x000fe2000f8e18ff */
[----:B------:R-:W-:-:S08]  /*2af0*/  SHF.L.U32 R3, R12, 0x1f, RZ ;  /* 0x0000001f0c037819 */ /* 0x000fd000000006ff */
[----:B------:R-:W1:Y:S02]  /*2b00*/  SYNCS.PHASECHK.TRANS64 P0, [UR4+0xc0], R3 ;  /* 0x0000c003ff0075a7 */ /* 0x000e640008001004 */
[----:B-1----:R-:W-:Y:S05]  /*2b10*/  @P0 BRA `(.L_x_44) ;  /* 0x0000000000080947 */ /* 0x002fea0003800000 */
[----:B------:R-:W1:Y:S02]  /*2b20*/  SYNCS.PHASECHK.TRANS64.TRYWAIT P0, [UR4+0xc0], R3 ;  /* 0x0000c003ff0075a7 */ /* 0x000e640008001104 */
[----:B-1----:R-:W-:Y:S05]  /*2b30*/  @!P0 BRA `(.L_x_45) ;  /* 0x000000bc00a48947 */ /* 0x002fea0003800000 */
.L_x_44:
[----:B------:R-:W-:-:S04]  /*2b40*/  UIADD3 UR7, UPT, UPT, UR5, 0x1, URZ ;  /* 0x0000000105077890 */ /* 0x000fc8000fffe0ff */
[----:B------:R-:W-:-:S04]  /*2b50*/  UISETP.NE.AND UP0, UPT, UR7, 0x2, UPT ;  /* 0x000000020700788c */ /* 0x000fc8000bf05270 */
[----:B------:R-:W-:Y:S02]  /*2b60*/  USEL UR8, URZ, 0x1, UP0 ;  /* 0x00000001ff087887 */ /* 0x000fe40008000000 */
[----:B------:R-:W-:-:S04]  /*2b70*/  USEL UR7, UR7, URZ, UP0 ;  /* 0x000000ff07077287 */ /* 0x000fc80008000000 */
[----:B------:R-:W-:Y:S01]  /*2b80*/  ULEA UR7, UR7, UR6, 0x3 ;  /* 0x0000000607077291 */ /* 0x000fe2000f8e18ff */
[----:B-1----:R-:W-:-:S04]  /*2b90*/  LOP3.LUT R3, R12, UR8, RZ, 0x3c, !PT ;  /* 0x000000080c037c12 */ /* 0x002fc8000f8e3cff */
[----:B------:R-:W-:-:S04]  /*2ba0*/  SHF.L.U32 R0, R3, 0x1f, RZ ;  /* 0x0000001f03007819 */ /* 0x000fc800000006ff */
[----:B------:R-:W1:Y:S02]  /*2bb0*/  SYNCS.PHASECHK.TRANS64 P0, [UR7+0xc0], R0 ;  /* 0x0000c000ff0075a7 */ /* 0x000e640008001007 */
[----:B-1----:R-:W-:Y:S05]  /*2bc0*/  @P0 EXIT ;  /* 0x000000000000094d */ /* 0x002fea0003800000 */
[----:B------:R-:W-:Y:S02]  /*2bd0*/  SHF.L.U32 R3, R3, 0x1f, RZ ;  /* 0x0000001f03037819 */ /* 0x000fe400000006ff */
[----:B------:R-:W-:-:S07]  /*2be0*/  MOV R0, UR7 ;  /* 0x0000000700007c02 */ /* 0x000fce0008000f00 */
.L_x_46:
[----:B-1----:R1:W2:Y:S02]  /*2bf0*/  SYNCS.PHASECHK.TRANS64.TRYWAIT P0, [R0+URZ+0xc0], R3 ;  /* 0x0000c003000075a7 */ /* 0x0022a400080011ff */
[----:B--2---:R-:W-:Y:S05]  /*2c00*/  @!P0 NANOSLEEP.SYNCS 0x989680 ;  /* 0x009896800000895d */ /* 0x004fea0003900000 */
[----:B------:R-:W2:Y:S02]  /*2c10*/  @!P0 SYNCS.PHASECHK.TRANS64 P0, [R0+URZ+0xc0], R3 ;  /* 0x0000c003000085a7 */ /* 0x000ea400080010ff */
[----:B--2---:R-:W-:Y:S05]  /*2c20*/  @P0 EXIT ;  /* 0x000000000000094d */ /* 0x004fea0003800000 */
[----:B------:R-:W-:Y:S05]  /*2c30*/  BRA `(.L_x_46) ;  /* 0xfffffffc00ec7947 */ /* 0x000fea000383ffff */
.L_x_39:
[----:B------:R-:W-:Y:S05]  /*2c40*/  BRA.U UP5, `(.L_x_47) ;  /* 0x0000000d05dc7547 */ /* 0x000fea000b800000 */
[----:B------:R-:W-:Y:S01]  /*2c50*/  UMOV UR4, 0x40 ;  /* 0x0000004000047882 */ /* 0x000fe20000000000 */
[----:B------:R-:W-:Y:S01]  /*2c60*/  NOP ;  /* 0x0000000000007918 */ /* 0x000fe20000000000 */
[----:B------:R-:W-:Y:S01]  /*2c70*/  ULEA UR5, UR54, UR4, 0x18 ;  /* 0x0000000436057291 */ /* 0x000fe2000f8ec0ff */
[----:B------:R-:W-:Y:S02]  /*2c80*/  UMOV UR6, 0x400 ;  /* 0x0000040000067882 */ /* 0x000fe40000000000 */
[----:B------:R-:W-:-:S06]  /*2c90*/  ULEA UR6, UR54, UR6, 0x18 ;  /* 0x0000000636067291 */ /* 0x000fcc000f8ec0ff */
[----:B------:R-:W1:Y:S02]  /*2ca0*/  LDS.U8 R3, [UR5+0x1c] ;  /* 0x00001c05ff037984 */ /* 0x000e640008000000 */
[----:B-1----:R-:W-:-:S13]  /*2cb0*/  ISETP.NE.AND P0, PT, R3, RZ, PT ;  /* 0x000000ff0300720c */ /* 0x002fda0003f05270 */
[----:B------:R-:W-:Y:S05]  /*2cc0*/  @P0 BRA `(.L_x_48) ;  /* 0x00000004000c0947 */ /* 0x000fea0003800000 */
[----:B------:R-:W-:Y:S02]  /*2cd0*/  UISETP.NE.U32.AND UP1, UPT, UR20, 0x1, UPT ;  /* 0x000000011400788c */ /* 0x000fe4000bf25070 */
[----:B------:R-:W-:Y:S02]  /*2ce0*/  ULOP3.LUT UR7, UR54, 0x1, URZ, 0x3c, !UPT ;  /* 0x0000000136077892 */ /* 0x000fe4000f8e3cff */
[----:B------:R-:W-:-:S05]  /*2cf0*/  UIADD3 UR8, UPT, UPT, UR5, 0x8, URZ ;  /* 0x0000000805087890 */ /* 0x000fca000fffe0ff */
[----:B------:R-:W-:Y:S07]  /*2d00*/  BRA.U !UP1, `(.L_x_49) ;  /* 0x00000001099c7547 */ /* 0x000fee000b800000 */
[----:B------:R-:W-:Y:S01]  /*2d10*/  ELECT P0, URZ, PT ;  /* 0x0000000000ff782f */ /* 0x000fe20003800000 */
[----:B------:R-:W-:-:S12]  /*2d20*/  BSSY B0, `(.L_x_49) ;  /* 0x0000025000007945 */ /* 0x000fd80003800000 */
[----:B------:R-:W-:Y:S05]  /*2d30*/  @!P0 BRA `(.L_x_50) ;  /* 0x00000000008c8947 */ /* 0x000fea0003800000 */
[----:B------:R-:W-:-:S05]  /*2d40*/  UMOV UR4, 0x10 ;  /* 0x0000001000047882 */ /* 0x000fca0000000000 */
[----:B------:R-:W-:Y:S04]  /*2d50*/  DEPBAR.LE SB1, 0x36 ;  /* 0x00009d800000791a */ /* 0x000fe80000000000 */
[----:B------:R-:W1:Y:S02]  /*2d60*/  UTCATOMSWS.2CTA.FIND_AND_SET.ALIGN UP0, UR4, UR4 ;  /* 0x00000004000475e3 */ /* 0x000e640008200800 */
[----:B-1----:R-:W-:Y:S01]  /*2d70*/  MOV R10, UR4 ;  /* 0x00000004000a7c02 */ /* 0x002fe20008000f00 */
[----:B------:R-:W-:Y:S06]  /*2d80*/  BRA.U UP0, `(.L_x_51) ;  /* 0x0000000100187547 */ /* 0x000fec000b800000 */
.L_x_52:
[----:B------:R-:W-:Y:S05]  /*2d90*/  NANOSLEEP 0x64 ;  /* 0x000000640000795d */ /* 0x000fea0003800000 */
[----:B------:R-:W-:-:S05]  /*2da0*/  UMOV UR4, 0x10 ;  /* 0x0000001000047882 */ /* 0x000fca0000000000 */
[----:B------:R-:W-:Y:S04]  /*2db0*/  DEPBAR.LE SB1, 0x36 ;  /* 0x00009d800000791a */ /* 0x000fe80000000000 */
[----:B------:R-:W1:Y:S02]  /*2dc0*/  UTCATOMSWS.2CTA.FIND_AND_SET.ALIGN UP0, UR4, UR4 ;  /* 0x00000004000475e3 */ /* 0x000e640008200800 */
[----:B-1----:R-:W-:Y:S01]  /*2dd0*/  MOV R10, UR4 ;  /* 0x00000004000a7c02 */ /* 0x002fe20008000f00 */
[----:B------:R-:W-:Y:S05]  /*2de0*/  BRA.U !UP0, `(.L_x_52) ;  /* 0xfffffffd08e87547 */ /* 0x000fea000b83ffff */
.L_x_51:
[----:B------:R-:W1:Y:S01]  /*2df0*/  LDS R6, [UR5+0x10] ;  /* 0x00001005ff067984 */ /* 0x000e620008000800 */
[----:B------:R-:W-:Y:S01]  /*2e00*/  IMAD.U32 R3, RZ, RZ, UR6 ;  /* 0x00000006ff037e24 */ /* 0x000fe2000f8e00ff */
[----:B------:R-:W-:-:S03]  /*2e10*/  MOV R4, UR7 ;  /* 0x0000000700047c02 */ /* 0x000fc60008000f00 */
[----:B------:R-:W-:Y:S01]  /*2e20*/  VIADD R3, R3, 0x130 ;  /* 0x0000013003037836 */ /* 0x000fe20000000000 */
[----:B-1----:R-:W-:-:S04]  /*2e30*/  SHF.L.U32 R6, R6, 0x1f, RZ ;  /* 0x0000001f06067819 */ /* 0x002fc800000006ff */
[----:B------:R-:W1:Y:S02]  /*2e40*/  SYNCS.PHASECHK.TRANS64.TRYWAIT P0, [UR5+0x8], R6 ;  /* 0x00000806ff0075a7 */ /* 0x000e640008001105 */
[----:B-1----:R-:W-:Y:S05]  /*2e50*/  @P0 BRA `(.L_x_53) ;  /* 0x0000000000080947 */ /* 0x002fea0003800000 */
[----:B------:R-:W1:Y:S02]  /*2e60*/  SYNCS.PHASECHK.TRANS64.TRYWAIT P0, [UR5+0x8], R6 ;  /* 0x00000806ff0075a7 */ /* 0x000e640008001105 */
[----:B-1----:R-:W-:Y:S05]  /*2e70*/  @!P0 BRA `(.L_x_54) ;  /* 0x000000b800ec8947 */ /* 0x002fea0003800000 */
.L_x_53:
[----:B------:R-:W-:Y:S01]  /*2e80*/  PRMT R4, R4, 0x654, R3 ;  /* 0x0000065404047816 */ /* 0x000fe20000000003 */
[----:B------:R-:W-:Y:S01]  /*2e90*/  HFMA2 R3, -RZ, RZ, 0, 5.9604644775390625e-08 ;  /* 0x00000001ff037431 */ /* 0x000fe200000001ff */
[----:B------:R-:W-:Y:S01]  /*2ea0*/  UPRMT UR4, UR7, 0x654, UR8 ;  /* 0x0000065407047896 */ /* 0x000fe20008000008 */
[----:B------:R-:W-:Y:S02]  /*2eb0*/  IMAD.MOV.U32 R7, RZ, RZ, 0xffff ;  /* 0x0000ffffff077424 */ /* 0x000fe400078e00ff */
[----:B-1----:R-:W-:Y:S02]  /*2ec0*/  IMAD.MOV.U32 R6, RZ, RZ, 0x4 ;  /* 0x00000004ff067424 */ /* 0x002fe400078e00ff */
[----:B------:R-:W-:Y:S01]  /*2ed0*/  IMAD.SHL.U32 R9, R10, 0x20, RZ ;  /* 0x000000200a097824 */ /* 0x000fe200078e00ff */
[----:B------:R-:W-:Y:S02]  /*2ee0*/  MOV R5, UR4 ;  /* 0x0000000400057c02 */ /* 0x000fe40008000f00 */
[-C--:B------:R-:W-:Y:S01]  /*2ef0*/  SHF.L.U32 R8, R7, R10.reuse, RZ ;  /* 0x0000000a07087219 */ /* 0x080fe200000006ff */
[----:B------:R1:W-:Y:S01]  /*2f00*/  SYNCS.ARRIVE.TRANS64.RED RZ, [UR4], R6 ;  /* 0x00000006ffff79a7 */ /* 0x0003e20008000404 */
[----:B------:R-:W-:Y:S01]  /*2f10*/  SHF.L.U32 R7, R3, R10, RZ ;  /* 0x0000000a03077219 */ /* 0x000fe200000006ff */
[----:B------:R1:W-:Y:S04]  /*2f20*/  STS [UR6+0x130], R9 ;  /* 0x00013009ff007988 */ /* 0x0003e80008000806 */
[----:B------:R1:W-:Y:S04]  /*2f30*/  STAS [R4.64], R10 ;  /* 0x0000000a04007dbd */ /* 0x0003e8000c0008ff */
[----:B------:R1:W-:Y:S04]  /*2f40*/  ATOMS.OR RZ, [UR5+0x14], R8 ;  /* 0x00001408ffff798c */ /* 0x0003e8000b000005 */
[----:B------:R1:W-:Y:S04]  /*2f50*/  ATOMS.OR RZ, [UR5+0x18], R7 ;  /* 0x00001807ffff798c */ /* 0x0003e8000b000005 */
[----:B------:R1:W-:Y:S02]  /*2f60*/  ATOMS.XOR RZ, [UR5+0x10], R3 ;  /* 0x00001003ffff798c */ /* 0x0003e4000b800005 */
.L_x_50:
[----:B------:R-:W-:Y:S05]  /*2f70*/  BSYNC B0 ;  /* 0x0000000000007941 */ /* 0x000fea0003800000 */
.L_x_49:
[----:B------:R-:W-:Y:S05]  /*2f80*/  BRA.U UP1, `(.L_x_55) ;  /* 0x00000001016c7547 */ /* 0x000fea000b800000 */
[----:B------:R-:W-:-:S03]  /*2f90*/  UMOV UR4, 0xffffffff ;  /* 0xffffffff00047882 */ /* 0x000fc60000000000 */
[----:B------:R-:W-:Y:S05]  /*2fa0*/  BRA.DIV UR4, `(.L_x_56) ;  /* 0x000000ba04b87947 */ /* 0x000fea000b800000 */
[----:B------:R-:W-:-:S13]  /*2fb0*/  ELECT P0, URZ, PT ;  /* 0x0000000000ff782f */ /* 0x000fda0003800000 */
.L_x_192:
[----:B------:R-:W-:Y:S05]  /*2fc0*/  @!P0 BRA `(.L_x_55) ;  /* 0x00000000005c8947 */ /* 0x000fea0003800000 */
[----:B-1----:R-:W1:Y:S02]  /*2fd0*/  LDS R4, [UR5+0x10] ;  /* 0x00001005ff047984 */ /* 0x002e640008000800 */
[----:B-1----:R-:W-:-:S04]  /*2fe0*/  SHF.L.U32 R4, R4, 0x1f, RZ ;  /* 0x0000001f04047819 */ /* 0x002fc800000006ff */
[----:B------:R-:W1:Y:S02]  /*2ff0*/  SYNCS.PHASECHK.TRANS64.TRYWAIT P0, [UR5+0x8], R4 ;  /* 0x00000804ff0075a7 */ /* 0x000e640008001105 */
[----:B-1----:R-:W-:Y:S05]  /*3000*/  @P0 BRA `(.L_x_57) ;  /* 0x0000000000080947 */ /* 0x002fea0003800000 */
[----:B------:R-:W1:Y:S02]  /*3010*/  SYNCS.PHASECHK.TRANS64.TRYWAIT P0, [UR5+0x8], R4 ;  /* 0x00000804ff0075a7 */ /* 0x000e640008001105 */
[----:B-1----:R-:W-:Y:S05]  /*3020*/  @!P0 BRA `(.L_x_58) ;  /* 0x000000b800bc8947 */ /* 0x002fea0003800000 */
.L_x_57:
[----:B------:R-:W2:Y:S01]  /*3030*/  LDS R6, [UR6+0x130] ;  /* 0x00013006ff067984 */ /* 0x000ea20008000800 */
[----:B-1----:R-:W-:Y:S02]  /*3040*/  HFMA2 R3, -RZ, RZ, 0, 5.9604644775390625e-08 ;  /* 0x00000001ff037431 */ /* 0x002fe400000001ff */
[----:B------:R-:W-:Y:S01]  /*3050*/  IMAD.MOV.U32 R4, RZ, RZ, 0xffff ;  /* 0x0000ffffff047424 */ /* 0x000fe200078e00ff */
[----:B------:R-:W-:Y:S01]  /*3060*/  UPRMT UR4, UR7, 0x654, UR8 ;  /* 0x0000065407047896 */ /* 0x000fe20008000008 */
[----:B--2---:R-:W-:-:S03]  /*3070*/  IMAD.SHL.U32 R5, R6, 0x20, RZ ;  /* 0x0000002006057824 */ /* 0x004fc600078e00ff */
[-C--:B------:R-:W-:Y:S02]  /*3080*/  SHF.L.U32 R4, R4, R6.reuse, RZ ;  /* 0x0000000604047219 */ /* 0x080fe400000006ff */
[----:B------:R-:W-:Y:S01]  /*3090*/  SHF.L.U32 R6, R3, R6, RZ ;  /* 0x0000000603067219 */ /* 0x000fe200000006ff */
[----:B------:R2:W-:Y:S04]  /*30a0*/  STS [UR6+0x130], R5 ;  /* 0x00013005ff007988 */ /* 0x0005e80008000806 */
[----:B------:R2:W-:Y:S04]  /*30b0*/  ATOMS.OR RZ, [UR5+0x14], R4 ;  /* 0x00001404ffff798c */ /* 0x0005e8000b000005 */
[----:B------:R2:W-:Y:S01]  /*30c0*/  ATOMS.OR RZ, [UR5+0x18], R6 ;  /* 0x00001806ffff798c */ /* 0x0005e2000b000005 */
[----:B------:R-:W-:Y:S03]  /*30d0*/  SYNCS.ARRIVE.TRANS64.RED.A1T0 RZ, [UR4], RZ ;  /* 0x000000ffffff79a7 */ /* 0x000fe60008100404 */
[----:B------:R2:W-:Y:S01]  /*30e0*/  ATOMS.XOR RZ, [UR5+0x10], R3 ;  /* 0x00001003ffff798c */ /* 0x0005e2000b800005 */
[----:B------:R-:W-:Y:S05]  /*30f0*/  BRA `(.L_x_55) ;  /* 0x0000000000107947 */ /* 0x000fea0003800000 */
.L_x_48:
[----:B------:R-:W-:Y:S02]  /*3100*/  MOV R3, 0xffffffff ;  /* 0xffffffff00037802 */ /* 0x000fe40000000f00 */
[----:B------:R-:W-:-:S03]  /*3110*/  MOV R4, 0x3140 ;  /* 0x0000314000047802 */ /* 0x000fc60000000f00 */
[----:B------:R1:W-:Y:S04]  /*3120*/  STS [UR6+0x130], R3 ;  /* 0x00013003ff007988 */ /* 0x0003e80008000806 */
[----:B-1---5:R-:W-:Y:S05]  /*3130*/  CALL.REL.NOINC `($__internal_1_$__cuda_sm10x_tcgen05_guardrail_trap_phase_invalid_during_alloc) ;  /* 0x000000c000fc7944 */ /* 0x022fea0003c00000 */
.L_x_55:
[----:B------:R-:W-:Y:S05]  /*3140*/  WARPSYNC.ALL ;  /* 0x0000000000007948 */ /* 0x000fea0003800000 */
[----:B------:R-:W3:Y:S01]  /*3150*/  S2UR UR13, SR_CgaCtaId ;  /* 0x00000000000d79c3 */ /* 0x000ee20000008800 */
[----:B------:R-:W-:Y:S01]  /*3160*/  UMOV UR4, 0x400 ;  /* 0x0000040000047882 */ /* 0x000fe20000000000 */
[----:B------:R-:W-:-:S06]  /*3170*/  NOP ;  /* 0x0000000000007918 */ /* 0x000fcc0000000000 */
[----:B------:R-:W-:Y:S06]  /*3180*/  BAR.ARV 0x6, 0xa0 ;  /* 0x0182800000007b1d */ /* 0x000fec0000002000 */
[----:B------:R-:W-:Y:S01]  /*3190*/  UISETP.LT.AND UP0, UPT, UR33, 0x1, UPT ;  /* 0x000000012100788c */ /* 0x000fe2000bf01270 */
[----:B------:R-:W-:Y:S01]  /*31a0*/  LOP3.LUT R0, R0, 0xffff, RZ, 0xc0, !PT ;  /* 0x0000ffff00007812 */ /* 0x000fe200078ec0ff */
[----:B-1----:R-:W-:Y:S01]  /*31b0*/  IMAD.MOV.U32 R9, RZ, RZ, RZ ;  /* 0x000000ffff097224 */ /* 0x002fe200078e00ff */
[----:B------:R-:W-:Y:S01]  /*31c0*/  LOP3.LUT R2, R2, 0xffff, RZ, 0xc0, !PT ;  /* 0x0000ffff02027812 */ /* 0x000fe200078ec0ff */
[----:B------:R-:W-:Y:S01]  /*31d0*/  IMAD.MOV.U32 R8, RZ, RZ, 0x1 ;  /* 0x00000001ff087424 */ /* 0x000fe200078e00ff */
[----:B------:R-:W-:Y:S01]  /*31e0*/  R2UR UR30, R0 ;  /* 0x00000000001e72ca */ /* 0x000fe200000e0000 */
[----:B------:R-:W-:Y:S01]  /*31f0*/  UISETP.NE.AND UP3, UPT, UR20, URZ, UPT ;  /* 0x000000ff1400728c */ /* 0x000fe2000bf65270 */
[----:B------:R-:W-:Y:S01]  /*3200*/  R2UR UR26, R2 ;  /* 0x00000000021a72ca */ /* 0x000fe200000e0000 */
[----:B------:R-:W-:Y:S01]  /*3210*/  UMOV UR16, URZ ;  /* 0x000000ff00107c82 */ /* 0x000fe20008000000 */
[----:B------:R-:W-:Y:S01]  /*3220*/  UMOV UR25, 0x10400014 ;  /* 0x1040001400197882 */ /* 0x000fe20000000000 */
[----:B---3--:R-:W-:-:S02]  /*3230*/  ULEA UR13, UR13, UR4, 0x18 ;  /* 0x000000040d0d7291 */ /* 0x008fc4000f8ec0ff */
[----:B------:R-:W-:Y:S02]  /*3240*/  USEL UR4, UR33, 0x1, !UP0 ;  /* 0x0000000121047887 */ /* 0x000fe4000c000000 */
[----:B------:R-:W-:Y:S02]  /*3250*/  UIADD3 UR6, UPT, UPT, UR13, 0x10400, URZ ;  /* 0x000104000d067890 */ /* 0x000fe4000fffe0ff */
[----:B------:R-:W-:Y:S02]  /*3260*/  UIADD3 UR5, UPT, UPT, UR13, 0x1c400, URZ ;  /* 0x0001c4000d057890 */ /* 0x000fe4000fffe0ff */
[----:B------:R-:W-:Y:S01]  /*3270*/  UIADD3 UR7, UPT, UPT, UR13, 0x34400, URZ ;  /* 0x000344000d077890 */ /* 0x000fe2000fffe0ff */
[----:B--2---:R-:W1:Y:S01]  /*3280*/  LDS R3, [UR13+0x130] ;  /* 0x0001300dff037984 */ /* 0x004e620008000800 */
[----:B------:R-:W-:Y:S02]  /*3290*/  UIADD3 UR31, UPT, UPT, -UR4, URZ, URZ ;  /* 0x000000ff041f7290 */ /* 0x000fe4000fffe1ff */
[----:B------:R-:W-:-:S02]  /*32a0*/  USHF.R.U32.HI UR6, URZ, 0x4, UR6 ;  /* 0x00000004ff067899 */ /* 0x000fc40008011606 */
[----:B------:R-:W-:Y:S02]  /*32b0*/  USHF.R.U32.HI UR5, URZ, 0x4, UR5 ;  /* 0x00000004ff057899 */ /* 0x000fe40008011605 */
[----:B------:R-:W-:Y:S02]  /*32c0*/  USHF.R.U32.HI UR4, URZ, 0x4, UR7 ;  /* 0x00000004ff047899 */ /* 0x000fe40008011607 */
[----:B------:R-:W-:Y:S02]  /*32d0*/  ULOP3.LUT UR6, UR6, 0x3fff, URZ, 0xc0, !UPT ;  /* 0x00003fff06067892 */ /* 0x000fe4000f8ec0ff */
[----:B------:R-:W-:Y:S02]  /*32e0*/  ULOP3.LUT UR5, UR5, 0x3fff, URZ, 0xc0, !UPT ;  /* 0x00003fff05057892 */ /* 0x000fe4000f8ec0ff */
[----:B------:R-:W-:Y:S02]  /*32f0*/  ULOP3.LUT UR4, UR4, 0x3fff, URZ, 0xc0, !UPT ;  /* 0x00003fff04047892 */ /* 0x000fe4000f8ec0ff */
[----:B------:R-:W-:-:S02]  /*3300*/  UIADD3 UR32, UPT, UPT, UR13, 0xd0, URZ ;  /* 0x000000d00d207890 */ /* 0x000fc4000fffe0ff */
[----:B------:R-:W-:Y:S02]  /*3310*/  ULOP3.LUT UR27, UR6, 0x10000, URZ, 0xfc, !UPT ;  /* 0x00010000061b7892 */ /* 0x000fe4000f8efcff */
[----:B------:R-:W-:Y:S02]  /*3320*/  ULOP3.LUT UR28, UR5, 0x10000, URZ, 0xfc, !UPT ;  /* 0x00010000051c7892 */ /* 0x000fe4000f8efcff */
[----:B------:R-:W-:Y:S01]  /*3330*/  ULOP3.LUT UR29, UR4, 0x10000, URZ, 0xfc, !UPT ;  /* 0x00010000041d7892 */ /* 0x000fe2000f8efcff */
[----:B------:R-:W-:Y:S01]  /*3340*/  UMOV UR23, 0x10400014 ;  /* 0x1040001400177882 */ /* 0x000fe20000000000 */
[----:B-1----:R-:W-:Y:S02]  /*3350*/  R2UR UR21, R3 ;  /* 0x00000000031572ca */ /* 0x002fe400000e0000 */
[----:B------:R-:W-:-:S11]  /*3360*/  CS2R R2, SRZ ;  /* 0x0000000000027805 */ /* 0x000fd6000001ff00 */
[----:B------:R-:W-:Y:S02]  /*3370*/  UIADD3 UR24, UPT, UPT, UR21, 0x1e0, URZ ;  /* 0x000001e015187890 */ /* 0x000fe4000fffe0ff */
[----:B------:R-:W-:-:S12]  /*3380*/  UIADD3 UR22, UPT, UPT, UR21, 0x1e2, URZ ;  /* 0x000001e215167890 */ /* 0x000fd8000fffe0ff */
.L_x_67:
[----:B------:R-:W-:Y:S02]  /*3390*/  LEA R0, R9, UR13, 0x3 ;  /* 0x0000000d09007c11 */ /* 0x000fe4000f8e18ff */
[----:B------:R-:W-:Y:S02]  /*33a0*/  SHF.L.U32 R5, R3, 0x1f, RZ ;  /* 0x0000001f03057819 */ /* 0x000fe400000006ff */
[----:B------:R-:W-:Y:S02]  /*33b0*/  LEA R4, R9, UR13, 0x4 ;  /* 0x0000000d09047c11 */ /* 0x000fe4000f8e20ff */
[----:B-1----:R-:W1:Y:S02]  /*33c0*/  SYNCS.PHASECHK.TRANS64.TRYWAIT P0, [R0+URZ+0xb0], R5 ;  /* 0x0000b005000075a7 */ /* 0x002e6400080011ff */
[----:B-123--:R-:W-:Y:S05]  /*33d0*/  @!P0 BRA `(.L_x_59) ;  /* 0x000000b400e88947 */ /* 0x00efea0003800000 */
.L_x_193:
[----:B-1----:R-:W1:Y:S01]  /*33e0*/  LDS.128 R4, [R4+0x110] ;  /* 0x0001100004047984 */ /* 0x002e620000000c00 */
[----:B------:R-:W-:Y:S02]  /*33f0*/  VIADD R0, R0, 0xc0 ;  /* 0x000000c000007836 */ /* 0x000fe40000000000 */
[----:B------:R-:W-:Y:S01]  /*3400*/  VIADD R9, R9, 0x1 ;  /* 0x0000000109097836 */ /* 0x000fe20000000000 */
[----:B------:R-:W-:Y:S01]  /*3410*/  @!PT LDS RZ, [RZ] ;  /* 0x00000000fffff984 */ /* 0x000fe20000000800 */
[----:B------:R-:W-:Y:S01]  /*3420*/  @!PT LDS RZ, [RZ] ;  /* 0x00000000fffff984 */ /* 0x000fe20000000800 */
[----:B------:R-:W-:Y:S01]  /*3430*/  @!PT LDS RZ, [RZ] ;  /* 0x00000000fffff984 */ /* 0x000fe20000000800 */
[----:B------:R-:W-:Y:S01]  /*3440*/  @!PT LDS RZ, [RZ] ;  /* 0x00000000fffff984 */ /* 0x000fe20000000800 */
[----:B------:R2:W-:Y:S06]  /*3450*/  MEMBAR.ALL.CTA ;  /* 0x0000000000007992 */ /* 0x0005ec0000008000 */
[----:B--2---:R-:W2:Y:S01]  /*3460*/  FENCE.VIEW.ASYNC.S ;  /* 0x00000000000073c6 */ /* 0x004ea20000000000 */
[----:B------:R-:W-:-:S04]  /*3470*/  PRMT R0, RZ, 0x654, R0 ;  /* 0x00000654ff007816 */ /* 0x000fc80000000000 */
[----:B--2---:R2:W-:Y:S01]  /*3480*/  SYNCS.ARRIVE.TRANS64.RED.A1T0 RZ, [R0+URZ], RZ ;  /* 0x000000ff00ff79a7 */ /* 0x0045e200081004ff */
[----:B-1----:R-:W-:Y:S01]  /*3490*/  LOP3.LUT P1, RZ, R6, 0x1, RZ, 0xc0, !PT ;  /* 0x0000000106ff7812 */ /* 0x002fe2000782c0ff */
[----:B--2---:R-:W-:-:S12]  /*34a0*/  BRA.U UP3, `(.L_x_60) ;  /* 0x0000000103f07547 */ /* 0x004fd8000b800000 */
[----:B------:R-:W1:Y:S02]  /*34b0*/  LDCU UR4, c[0x0][0x38c] ;  /* 0x00007180ff0477ac */ /* 0x000e640008000800 */
[----:B-1----:R-:W-:-:S09]  /*34c0*/  UISETP.GE.AND UP0, UPT, UR4, 0x1, UPT ;  /* 0x000000010400788c */ /* 0x002fd2000bf06270 */
[----:B------:R-:W-:Y:S05]  /*34d0*/  BRA.U !UP0, `(.L_x_61) ;  /* 0x0000000108dc7547 */ /* 0x000fea000b800000 */
[----:B------:R-:W-:Y:S01]  /*34e0*/  ULEA UR4, UR16, UR13, 0x3 ;  /* 0x0000000d10047291 */ /* 0x000fe2000f8e18ff */
[----:B------:R-:W-:Y:S01]  /*34f0*/  SHF.L.U32 R0, R2, 0x1f, RZ ;  /* 0x0000001f02007819 */ /* 0x000fe200000006ff */
[----:B------:R-:W-:Y:S01]  /*3500*/  UMOV UR19, URZ ;  /* 0x000000ff00137c82 */ /* 0x000fe20008000000 */
[----:B------:R-:W-:Y:S01]  /*3510*/  LOP3.LUT R4, R8, 0x1, RZ, 0x3c, !PT ;  /* 0x0000000108047812 */ /* 0x000fe200078e3cff */
[----:B------:R-:W-:Y:S01]  /*3520*/  UMOV UR15, 0x1 ;  /* 0x00000001000f7882 */ /* 0x000fe20000000000 */
[----:B------:R-:W-:Y:S01]  /*3530*/  UMOV UR18, UR31 ;  /* 0x0000001f00127c82 */ /* 0x000fe20008000000 */
[----:B------:R-:W-:Y:S01]  /*3540*/  UMOV UR14, UR33 ;  /* 0x00000021000e7c82 */ /* 0x000fe20008000000 */
[----:B------:R-:W-:Y:S01]  /*3550*/  R2UR UR20, R4 ;  /* 0x00000000041472ca */ /* 0x000fe200000e0000 */
[----:B------:R-:W-:Y:S01]  /*3560*/  UMOV UR12, UR16 ;  /* 0x00000010000c7c82 */ /* 0x000fe20008000000 */
[----:B------:R1:W2:Y:S11]  /*3570*/  SYNCS.PHASECHK.TRANS64.TRYWAIT P2, [UR4], R0 ;  /* 0x00000000ff0075a7 */ /* 0x0002b60008041104 */
[----:B------:R-:W-:-:S12]  /*3580*/  UIMAD UR20, UR20, 0xe0, UR21 ;  /* 0x000000e0141478a4 */ /* 0x000fd8000f8e0215 */
.L_x_66:
[----:B------:R-:W-:Y:S02]  /*3590*/  UIADD3 UR18, UPT, UPT, UR18, 0x1, URZ ;  /* 0x0000000112127890 */ /* 0x000fe4000fffe0ff */
[----:B---3--:R-:W-:Y:S02]  /*35a0*/  ULEA UR8, UR12, UR13, 0x3 ;  /* 0x0000000d0c087291 */ /* 0x008fe4000f8e18ff */
[----:B------:R-:W-:Y:S01]  /*35b0*/  UISETP.NE.AND UP2, UPT, UR18, URZ, UPT ;  /* 0x000000ff1200728c */ /* 0x000fe2000bf45270 */
[----:B--2---:R-:W-:Y:S10]  /*35c0*/  @P2 BRA `(.L_x_62) ;  /* 0x00000000000c2947 */ /* 0x004ff40003800000 */
[----:B------:R-:W-:Y:S04]  /*35d0*/  SHF.L.U32 R5, R2, 0x1f, RZ ;  /* 0x0000001f02057819 */ /* 0x000fe800000006ff */
[----:B------:R-:W2:Y:S02]  /*35e0*/  SYNCS.PHASECHK.TRANS64.TRYWAIT P0, [UR8], R5 ;  /* 0x00000005ff0075a7 */ /* 0x000ea40008001108 */
[----:B--2---:R-:W-:Y:S05]  /*35f0*/  @!P0 BRA `(.L_x_63) ;  /* 0x000000b400748947 */ /* 0x004fea0003800000 */
.L_x_62:
[----:B------:R-:W-:Y:S01]  /*3600*/  UISETP.NE.AND UP0, UPT, UR14, 0x1, UPT ;  /* 0x000000010e00788c */ /* 0x000fe2000bf05270 */
[----:B------:R-:W-:Y:S01]  /*3610*/  PLOP3.LUT P2, PT, PT, PT, PT, 0x80, 0x8 ;  /* 0x000000000008781c */ /* 0x000fe20003f4f070 */
[----:B------:R-:W-:Y:S02]  /*3620*/  UIADD3 UR4, UPT, UPT, UR12, 0x1, URZ ;  /* 0x000000010c047890 */ /* 0x000fe4000fffe0ff */
[----:B------:R-:W-:Y:S02]  /*3630*/  ULEA UR6, UR12, UR29, 0x7 ;  /* 0x0000001d0c067291 */ /* 0x000fe4000f8e38ff */
[----:B------:R-:W-:Y:S01]  /*3640*/  UISETP.NE.AND UP1, UPT, UR4, 0x6, UPT ;  /* 0x000000060400788c */ /* 0x000fe2000bf25270 */
[----:B------:R-:W-:Y:S01]  /*3650*/  PLOP3.LUT P0, PT, PT, PT, UP0, 0x80, 0x8 ;  /* 0x000000000008781c */ /* 0x000fe20003f0f008 */
[----:B------:R-:W-:Y:S02]  /*3660*/  UMOV UR7, 0x4008 ;  /* 0x0000400800077882 */ /* 0x000fe40000000000 */
[----:B------:R-:W-:Y:S02]  /*3670*/  USEL UR5, URZ, 0x1, UP1 ;  /* 0x00000001ff057887 */ /* 0x000fe40008800000 */
[----:B------:R-:W-:Y:S04]  /*3680*/  USEL UR16, UR4, URZ, UP1 ;  /* 0x000000ff04107287 */ /* 0x000fe80008800000 */
[----:B------:R-:W-:Y:S01]  /*3690*/  @UP0 ULEA UR4, UR16, UR13, 0x3 ;  /* 0x0000000d10040291 */ /* 0x000fe2000f8e18ff */
[----:B------:R-:W-:Y:S01]  /*36a0*/  LOP3.LUT R2, R2, UR5, RZ, 0x3c, !PT ;  /* 0x0000000502027c12 */ /* 0x000fe2000f8e3cff */
[----:B------:R-:W-:Y:S03]  /*36b0*/  UISETP.NE.AND UP0, UPT, UR15, 0x1, UPT ;  /* 0x000000010f00788c */ /* 0x000fe6000bf05270 */
[----:B-1----:R-:W-:Y:S04]  /*36c0*/  @P0 SHF.L.U32 R0, R2, 0x1f, RZ ;  /* 0x0000001f02000819 */ /* 0x002fe800000006ff */
[----:B------:R1:W2:Y:S01]  /*36d0*/  @P0 SYNCS.PHASECHK.TRANS64.TRYWAIT P2, [UR4], R0 ;  /* 0x00000000ff0005a7 */ /* 0x0002a20008041104 */
[----:B------:R1:W-:Y:S01]  /*36e0*/  UTCCP.T.S.2CTA.128dp128bit tmem[UR21+0x1e0], gdesc[UR6] ;  /* 0x0001e006150079e7 */ /* 0x0003e20008380000 */
[----:B------:R-:W-:Y:S05]  /*36f0*/  BRA.U UP0, `(.L_x_64) ;  /* 0x00000001000c7547 */ /* 0x000fea000b800000 */
[----:B------:R-:W-:Y:S04]  /*3700*/  SHF.L.U32 R5, R8, 0x1f, RZ ;  /* 0x0000001f08057819 */ /* 0x000fe800000006ff */
[----:B------:R-:W3:Y:S02]  /*3710*/  SYNCS.PHASECHK.TRANS64.TRYWAIT P0, [UR13+0xd8], R5 ;  /* 0x0000d805ff0075a7 */ /* 0x000ee4000800110d */
[----:B---3--:R-:W-:Y:S05]  /*3720*/  @!P0 BRA `(.L_x_65) ;  /* 0x000000b400408947 */ /* 0x008fea0003800000 */
.L_x_64:
[----:B-1----:R-:W-:Y:S02]  /*3730*/  ULEA UR6, UR12, UR28, 0xa ;  /* 0x0000001c0c067291 */ /* 0x002fe4000f8e50ff */
[----:B------:R-:W-:Y:S02]  /*3740*/  ULEA UR4, UR12, UR27, 0x9 ;  /* 0x0000001b0c047291 */ /* 0x000fe4000f8e48ff */
[----:B------:R-:W-:Y:S02]  /*3750*/  UISETP.NE.U32.AND UP0, UPT, UR19, URZ, UPT ;  /* 0x000000ff1300728c */ /* 0x000fe4000bf05070 */
[----:B------:R-:W-:Y:S02]  /*3760*/  UIADD3 UR17, UPT, UPT, UR8, 0x30, URZ ;  /* 0x0000003008117890 */ /* 0x000fe4000fffe0ff */
[----:B------:R-:W-:Y:S02]  /*3770*/  UIADD3 UR10, UPT, UPT, UR6, 0x4, URZ ;  /* 0x00000004060a7890 */ /* 0x000fe4000fffe0ff */
[----:B------:R-:W-:Y:S02]  /*3780*/  UIADD3 UR8, UPT, UPT, UR4, 0x2, URZ ;  /* 0x0000000204087890 */ /* 0x000fe4000fffe0ff */
[----:B------:R-:W-:Y:S02]  /*3790*/  UIADD3 UR15, UPT, UPT, UR15, 0x1, URZ ;  /* 0x000000010f0f7890 */ /* 0x000fe4000fffe0ff */
[----:B------:R-:W-:Y:S01]  /*37a0*/  UIADD3 UR14, UPT, UPT, UR14, -0x1, URZ ;  /* 0xffffffff0e0e7890 */ /* 0x000fe2000fffe0ff */
[----:B------:R-:W-:Y:S01]  /*37b0*/  UMOV UR7, 0x40004040 ;  /* 0x4000404000077882 */ /* 0x000fe20000000000 */
[----:B------:R-:W-:Y:S01]  /*37c0*/  UMOV UR5, 0x80004020 ;  /* 0x8000402000057882 */ /* 0x000fe20000000000 */
[----:B------:R-:W-:Y:S01]  /*37d0*/  UMOV UR11, 0x40004040 ;  /* 0x40004040000b7882 */ /* 0x000fe20000000000 */
[----:B------:R3:W-:Y:S01]  /*37e0*/  UTCQMMA.2CTA gdesc[UR4], gdesc[UR6], tmem[UR20], tmem[UR24], idesc[UR25], UP0 ;  /* 0x00ff1806040075ea */ /* 0x0007e20008200314 */
[----:B------:R-:W-:Y:S01]  /*37f0*/  UMOV UR9, 0x80004020 ;  /* 0x8000402000097882 */ /* 0x000fe20000000000 */
[----:B------:R-:W-:Y:S01]  /*3800*/  UMOV UR19, 0x1 ;  /* 0x0000000100137882 */ /* 0x000fe20000000000 */
[----:B------:R3:W-:Y:S01]  /*3810*/  UTCQMMA.2CTA gdesc[UR8], gdesc[UR10], tmem[UR20], tmem[UR22], idesc[UR23], UPT ;  /* 0x00ff160a080075ea */ /* 0x0007e2000ba00314 */
[----:B------:R3:W-:Y:S01]  /*3820*/  UTCBAR.2CTA.MULTICAST [UR17], URZ, UR26 ;  /* 0x000000ff110073e9 */ /* 0x0007e2000820081a */
[----:B------:R-:W-:Y:S01]  /*3830*/  UMOV UR12, UR16 ;  /* 0x00000010000c7c82 */ /* 0x000fe20008000000 */
[----:B------:R-:W-:Y:S05]  /*3840*/  BRA.U UP2, `(.L_x_66) ;  /* 0xfffffffd02507547 */ /* 0x000fea000b83ffff */
.L_x_61:
[----:B------:R1:W-:Y:S01]  /*3850*/  UTCBAR.2CTA.MULTICAST [UR32], URZ, UR30 ;  /* 0x000000ff200073e9 */ /* 0x0003e2000820081e */
[----:B------:R-:W-:Y:S01]  /*3860*/  NOP ;  /* 0x0000000000007918 */ /* 0x000fe20000000000 */
.L_x_60:
[C---:B------:R-:W-:Y:S02]  /*3870*/  ISETP.NE.AND P0, PT, R9.reuse, 0x2, PT ;  /* 0x000000020900780c */ /* 0x040fe40003f05270 */
[----:B------:R-:W-:Y:S02]  /*3880*/  LOP3.LUT R8, R8, 0x1, RZ, 0x3c, !PT ;  /* 0x0000000108087812 */ /* 0x000fe400078e3cff */
[----:B------:R-:W-:Y:S02]  /*3890*/  SEL R0, RZ, 0x1, P0 ;  /* 0x00000001ff007807 */ /* 0x000fe40000000000 */
[----:B------:R-:W-:Y:S02]  /*38a0*/  SEL R9, R9, RZ, P0 ;  /* 0x000000ff09097207 */ /* 0x000fe40000000000 */
[----:B------:R-:W-:Y:S01]  /*38b0*/  LOP3.LUT R3, R3, R0, RZ, 0x3c, !PT ;  /* 0x0000000003037212 */ /* 0x000fe200078e3cff */
[----:B------:R-:W-:Y:S06]  /*38c0*/  @P1 BRA `(.L_x_67) ;  /* 0xfffffff800b01947 */ /* 0x000fec000383ffff */
[----:B---3--:R-:W3:Y:S01]  /*38d0*/  S2UR UR6, SR_CgaCtaId ;  /* 0x00000000000679c3 */ /* 0x008ee20000008800 */
[----:B------:R-:W-:Y:S01]  /*38e0*/  ELECT P0, URZ, PT ;  /* 0x0000000000ff782f */ /* 0x000fe20003800000 */
[----:B------:R-:W-:Y:S01]  /*38f0*/  IMAD.MOV.U32 R0, RZ, RZ, 0x1 ;  /* 0x00000001ff007424 */ /* 0x000fe200078e00ff */
[----:B------:R-:W-:Y:S01]  /*3900*/  UMOV UR4, 0x40 ;  /* 0x0000004000047882 */ /* 0x000fe20000000000 */
[----:B------:R-:W-:-:S04]  /*3910*/  SHF.L.U32 R3, RZ, 0x1f, RZ ;  /* 0x0000001fff037819 */ /* 0x000fc800000006ff */
[----:B------:R-:W-:Y:S01]  /*3920*/  UVIRTCOUNT.DEALLOC.SMPOOL 0x80 ;  /* 0x000000800000784c */ /* 0x000fe20000000000 */
[----:B---3--:R-:W-:-:S09]  /*3930*/  ULEA UR6, UR6, UR4, 0x18 ;  /* 0x0000000406067291 */ /* 0x008fd2000f8ec0ff */
[----:B------:R3:W-:Y:S01]  /*3940*/  @P0 STS.U8 [UR6+0x1c], R0 ;  /* 0x00001c00ff000988 */ /* 0x0007e20008000006 */
[----:B------:R-:W4:Y:S02]  /*3950*/  SYNCS.PHASECHK.TRANS64.TRYWAIT P0, [UR13+0x100], R3 ;  /* 0x00010003ff0075a7 */ /* 0x000f24000800110d */
[----:B---34-:R-:W-:Y:S05]  /*3960*/  @!P0 BRA `(.L_x_68) ;  /* 0x000000b000c88947 */ /* 0x018fea0003800000 */
.L_x_197:
[----:B------:R-:W-:Y:S01]  /*3970*/  NOP ;  /* 0x0000000000007918 */ /* 0x000fe20000000000 */
[----:B---3--:R-:W3:Y:S01]  /*3980*/  LDS R0, [UR6+0x14] ;  /* 0x00001406ff007984 */ /* 0x008ee20008000800 */
[----:B------:R-:W-:Y:S01]  /*3990*/  ULOP3.LUT UR4, UR21, 0xffff, URZ, 0xc0, !UPT ;  /* 0x0000ffff15047892 */ /* 0x000fe2000f8ec0ff */
[----:B------:R-:W-:Y:S01]  /*39a0*/  UMOV UR5, 0xffff ;  /* 0x0000ffff00057882 */ /* 0x000fe20000000000 */
[----:B------:R-:W-:Y:S02]  /*39b0*/  UMOV UR7, 0x1 ;  /* 0x0000000100077882 */ /* 0x000fe40000000000 */
[----:B------:R-:W-:-:S04]  /*39c0*/  USHF.R.U32.HI UR4, URZ, 0x5, UR4 ;  /* 0x00000005ff047899 */ /* 0x000fc80008011604 */
[----:B------:R-:W-:Y:S02]  /*39d0*/  USHF.L.U32 UR5, UR5, UR4, URZ ;  /* 0x0000000405057299 */ /* 0x000fe400080006ff */
[----:B------:R-:W-:-:S04]  /*39e0*/  USHF.L.U32 UR4, UR7, UR4, URZ ;  /* 0x0000000407047299 */ /* 0x000fc800080006ff */
[----:B---3--:R-:W-:-:S04]  /*39f0*/  LOP3.LUT R0, R0, UR5, RZ, 0xc0, !PT ;  /* 0x0000000500007c12 */ /* 0x008fc8000f8ec0ff */
[----:B------:R-:W-:-:S13]  /*3a00*/  ISETP.NE.AND P0, PT, R0, UR5, PT ;  /* 0x0000000500007c0c */ /* 0x000fda000bf05270 */
[----:B------:R-:W-:Y:S05]  /*3a10*/  @P0 BRA `(.L_x_69) ;  /* 0x0000000000580947 */ /* 0x000fea0003800000 */
[----:B------:R-:W3:Y:S02]  /*3a20*/  LDS R0, [UR6+0x18] ;  /* 0x00001806ff007984 */ /* 0x000ee40008000800 */
[----:B---3--:R-:W-:-:S04]  /*3a30*/  LOP3.LUT R0, R0, UR4, RZ, 0xc0, !PT ;  /* 0x0000000400007c12 */ /* 0x008fc8000f8ec0ff */
[----:B------:R-:W-:-:S13]  /*3a40*/  ISETP.NE.AND P0, PT, R0, UR4, PT ;  /* 0x0000000400007c0c */ /* 0x000fda000bf05270 */
[----:B------:R-:W-:Y:S05]  /*3a50*/  @P0 BRA `(.L_x_70) ;  /* 0x00000000003c0947 */ /* 0x000fea0003800000 */
[----:B------:R-:W3:Y:S01]  /*3a60*/  S2R R2, SR_LANEID ;  /* 0x0000000000027919 */ /* 0x000ee20000000000 */
[----:B------:R-:W-:Y:S01]  /*3a70*/  ULOP3.LUT UR5, URZ, UR5, URZ, 0x33, !UPT ;  /* 0x00000005ff057292 */ /* 0x000fe2000f8e33ff */
[----:B------:R-:W-:Y:S01]  /*3a80*/  LOP3.LUT R4, RZ, UR4, RZ, 0x33, !PT ;  /* 0x00000004ff047c12 */ /* 0x000fe2000f8e33ff */
[----:B------:R-:W-:Y:S02]  /*3a90*/  VOTEU.ANY UR4, UPT, PT ;  /* 0x0000000000047886 */ /* 0x000fe400038e0100 */
[----:B------:R-:W-:Y:S01]  /*3aa0*/  UFLO.U32 UR4, UR4 ;  /* 0x00000004000472bd */ /* 0x000fe200080e0000 */
[----:B------:R-:W4:Y:S01]  /*3ab0*/  REDUX UR7, R4 ;  /* 0x00000000040773c4 */ /* 0x000f220000000000 */
[----:B------:R-:W-:-:S06]  /*3ac0*/  IMAD.U32 R0, RZ, RZ, UR5 ;  /* 0x00000005ff007e24 */ /* 0x000fcc000f8e00ff */
[----:B------:R1:W-:Y:S01]  /*3ad0*/  UTCATOMSWS.AND URZ, UR5 ;  /* 0x0000000500ff79e3 */ /* 0x0003e20008000000 */
[----:B------:R-:W2:Y:S01]  /*3ae0*/  REDUX UR8, R0 ;  /* 0x00000000000873c4 */ /* 0x000ea20000000000 */
[----:B---3--:R-:W-:Y:S01]  /*3af0*/  ISETP.EQ.U32.AND P0, PT, R2, UR4, PT ;  /* 0x0000000402007c0c */ /* 0x008fe2000bf02070 */
[----:B----4-:R-:W-:Y:S01]  /*3b00*/  IMAD.U32 R2, RZ, RZ, UR7 ;  /* 0x00000007ff027e24 */ /* 0x010fe2000f8e00ff */
[----:B--2---:R-:W-:-:S11]  /*3b10*/  MOV R3, UR8 ;  /* 0x0000000800037c02 */ /* 0x004fd60008000f00 */
[----:B------:R1:W-:Y:S04]  /*3b20*/  @P0 ATOMS.AND RZ, [UR6+0x14], R3 ;  /* 0x00001403ffff098c */ /* 0x0003e8000a800006 */
[----:B------:R1:W-:Y:S01]  /*3b30*/  @P0 ATOMS.AND RZ, [UR6+0x18], R2 ;  /* 0x00001802ffff098c */ /* 0x0003e2000a800006 */
[----:B------:R-:W-:Y:S05]  /*3b40*/  BRA `(.L_x_71) ;  /* 0x0000000000147947 */ /* 0x000fea0003800000 */
.L_x_70:
[----:B------:R-:W-:Y:S02]  /*3b50*/  MOV R2, 0x3b70 ;  /* 0x00003b7000027802 */ /* 0x000fe40000000f00 */
[----:B-12--5:R-:W-:Y:S05]  /*3b60*/  CALL.REL.NOINC `($__internal_0_$__cuda_sm10x_tcgen05_guardrail_trap_col_being_dealloced_not_returned_by_alloc) ;  /* 0x000000b800647944 */ /* 0x026fea0003c00000 */
[----:B------:R-:W-:Y:S05]  /*3b70*/  BRA `(.L_x_71) ;  /* 0x0000000000087947 */ /* 0x000fea0003800000 */
.L_x_69:
[----:B------:R-:W-:Y:S02]  /*3b80*/  MOV R2, 0x3ba0 ;  /* 0x00003ba000027802 */ /* 0x000fe40000000f00 */
[----:B-12--5:R-:W-:Y:S05]  /*3b90*/  CALL.REL.NOINC `($__internal_2_$__cuda_sm10x_tcgen05_guardrail_trap_unallocated_columns_being_dealloced) ;  /* 0x000000b800707944 */ /* 0x026fea0003c00000 */
.L_x_71:
[----:B------:R-:W-:Y:S01]  /*3ba0*/  NOP ;  /* 0x0000000000007918 */ /* 0x000fe20000000000 */
[----:B-1----:R-:W-:Y:S05]  /*3bb0*/  EXIT ;  /* 0x000000000000794d */ /* 0x002fea0003800000 */
.L_x_47:
[----:B------:R-:W-:-:S09]  /*3bc0*/  UISETP.NE.OR UP0, UPT, UR18, 0x3, !UP4 ;  /* 0x000000031200788c */ /* 0x000fd2000e705670 */
[----:B------:R-:W-:Y:S05]  /*3bd0*/  BRA.U UP0, `(.L_x_72) ;  /* 0x0000002100fc7547 */ /* 0x000fea000b800000 */
[----:B------:R-:W1:Y:S01]  /*3be0*/  LDCU.64 UR4, c[0x0][0xa88] ;  /* 0x00015100ff0477ac */ /* 0x000e620008000a00 */
[----:B------:R-:W2:Y:S01]  /*3bf0*/  LDC.64 R12, c[0x0][0x348] ;  /* 0x0000d200ff0c7b82 */ /* 0x000ea20000000a00 */
[----:B------:R-:W-:Y:S01]  /*3c00*/  HFMA2 R10, -RZ, RZ, 0, 0 ;  /* 0x00000000ff0a7431 */ /* 0x000fe200000001ff */
[----:B------:R-:W-:Y:S01]  /*3c10*/  MOV R9, RZ ;  /* 0x000000ff00097202 */ /* 0x000fe20000000f00 */
[----:B------:R-:W3:Y:S01]  /*3c20*/  LDCU UR55, c[0x0][0x370] ;  /* 0x00006e00ff3777ac */ /* 0x000ee20008000800 */
[----:B------:R-:W-:Y:S01]  /*3c30*/  HFMA2 R3, -RZ, RZ, 0, 2 ;  /* 0x00004000ff037431 */ /* 0x000fe200000001ff */
[----:B------:R-:W3:Y:S01]  /*3c40*/  LDCU.128 UR60, c[0x0][0xd10] ;  /* 0x0001a200ff3c77ac */ /* 0x000ee20008000c00 */
[----:B------:R-:W4:Y:S01]  /*3c50*/  LDCU UR53, c[0x0][0x374] ;  /* 0x00006e80ff3577ac */ /* 0x000f220008000800 */
[----:B------:R-:W4:Y:S01]  /*3c60*/  LDCU.64 UR56, c[0x0][0xa90] ;  /* 0x00015200ff3877ac */ /* 0x000f220008000a00 */
[----:B-1----:R-:W-:Y:S01]  /*3c70*/  UISETP.NE.U32.AND UP0, UPT, UR4, URZ, UPT ;  /* 0x000000ff0400728c */ /* 0x002fe2000bf05070 */
[----:B------:R-:W1:Y:S01]  /*3c80*/  LDCU UR15, c[0x0][0xd0c] ;  /* 0x0001a180ff0f77ac */ /* 0x000e620008000800 */
[----:B------:R-:W2:Y:S01]  /*3c90*/  LDCU UR65, c[0x0][0xd20] ;  /* 0x0001a400ff4177ac */ /* 0x000ea20008000800 */
[----:B------:R-:W2:Y:S01]  /*3ca0*/  LDCU UR4, c[0x0][0xd30] ;  /* 0x0001a600ff0477ac */ /* 0x000ea20008000800 */
[----:B------:R-:W-:-:S02]  /*3cb0*/  UISETP.NE.AND.EX UP6, UPT, UR5, URZ, UPT, UP0 ;  /* 0x000000ff0500728c */ /* 0x000fc4000bfc5300 */
[----:B------:R-:W-:Y:S02]  /*3cc0*/  UISETP.NE.AND UP0, UPT, UR18, 0x2, UPT ;  /* 0x000000021200788c */ /* 0x000fe4000bf05270 */
[----:B---3--:R-:W-:Y:S02]  /*3cd0*/  UIMAD.WIDE.U32 UR8, UR55, UR60, URZ ;  /* 0x0000003c370872a5 */ /* 0x008fe4000f8e00ff */
[----:B----4-:R-:W-:Y:S01]  /*3ce0*/  UIMAD.WIDE.U32 UR6, UR53, UR63, URZ ;  /* 0x0000003f350672a5 */ /* 0x010fe2000f8e00ff */
[----:B------:R-:W-:Y:S01]  /*3cf0*/  UMOV UR21, 0x400 ;  /* 0x0000040000157882 */ /* 0x000fe20000000000 */
[----:B------:R-:W-:Y:S02]  /*3d00*/  USEL UR64, URZ, 0x1, UP0 ;  /* 0x00000001ff407887 */ /* 0x000fe40008000000 */
[----:B------:R-:W-:Y:S02]  /*3d10*/  UISETP.NE.U32.AND UP0, UPT, UR56, URZ, UPT ;  /* 0x000000ff3800728c */ /* 0x000fe4000bf05070 */
[----:B------:R-:W-:Y:S01]  /*3d20*/  ULEA UR21, UR54, UR21, 0x18 ;  /* 0x0000001536157291 */ /* 0x000fe2000f8ec0ff */
[----:B------:R-:W-:Y:S01]  /*3d30*/  UMOV UR5, UR9 ;  /* 0x0000000900057c82 */ /* 0x000fe20008000000 */
[----:B------:R-:W-:Y:S01]  /*3d40*/  UMOV UR6, UR7 ;  /* 0x0000000700067c82 */ /* 0x000fe20008000000 */
[----:B------:R-:W-:-:S02]  /*3d50*/  UISETP.GE.AND UP4, UPT, UR45, 0x1, UPT ;  /* 0x000000012d00788c */ /* 0x000fc4000bf86270 */
[----:B------:R-:W-:Y:S02]  /*3d60*/  UISETP.NE.AND UP3, UPT, UR45, 0x1, UPT ;  /* 0x000000012d00788c */ /* 0x000fe4000bf65270 */
[----:B------:R-:W-:Y:S01]  /*3d70*/  UISETP.NE.AND.EX UP5, UPT, UR57, URZ, UPT, UP0 ;  /* 0x000000ff3900728c */ /* 0x000fe2000bfa5300 */
[----:B------:R-:W-:Y:S01]  /*3d80*/  UMOV UR46, URZ ;  /* 0x000000ff002e7c82 */ /* 0x000fe20008000000 */
[----:B------:R-:W-:Y:S01]  /*3d90*/  UPLOP3.LUT UP1, UPT, UPT, UPT, UPT, 0x40, 0x4 ;  /* 0x000000000004789c */ /* 0x000fe20003f2e870 */
[----:B------:R-:W3:Y:S01]  /*3da0*/  LDCU.64 UR22, c[0x0][0xd28] ;  /* 0x0001a500ff1677ac */ /* 0x000ee20008000a00 */
[----:B-1----:R-:W-:Y:S02]  /*3db0*/  UISETP.NE.AND UP3, UPT, UR15, 0x1, UPT ;  /* 0x000000010f00788c */ /* 0x002fe4000bf65270 */
[----:B------:R-:W-:Y:S02]  /*3dc0*/  UIADD3 UR25, UPT, UPT, UR21, 0x60, URZ ;  /* 0x0000006015197890 */ /* 0x000fe4000fffe0ff */
[----:B------:R-:W-:-:S02]  /*3dd0*/  UIADD3 UR49, UPT, UPT, UR21, 0x68, URZ ;  /* 0x0000006815317890 */ /* 0x000fc4000fffe0ff */
[----:B------:R-:W-:Y:S02]  /*3de0*/  UIADD3 UR41, UPT, UPT, UR21, 0x70, URZ ;  /* 0x0000007015297890 */ /* 0x000fe4000fffe0ff */
[----:B------:R-:W-:Y:S02]  /*3df0*/  UIADD3 UR33, UPT, UPT, UR21, 0x78, URZ ;  /* 0x0000007815217890 */ /* 0x000fe4000fffe0ff */
[----:B------:R-:W-:Y:S02]  /*3e00*/  USHF.R.U32.HI UR59, URZ, UR61, UR5 ;  /* 0x0000003dff3b7299 */ /* 0x000fe40008011605 */
[----:B--2---:R-:W-:Y:S02]  /*3e10*/  USHF.R.U32.HI UR58, URZ, UR65, UR6 ;  /* 0x00000041ff3a7299 */ /* 0x004fe40008011606 */
[----:B------:R-:W-:Y:S02]  /*3e20*/  UISETP.NE.AND UP0, UPT, UR62, 0x1, UPT ;  /* 0x000000013e00788c */ /* 0x000fe4000bf05270 */
[----:B------:R-:W-:-:S11]  /*3e30*/  UISETP.NE.AND UP4, UPT, UR4, 0x1, UPT ;  /* 0x000000010400788c */ /* 0x000fd6000bf85270 */
.L_x_87:
[C---:B------:R-:W-:Y:S02]  /*3e40*/  LEA R8, R10.reuse, UR21, 0x3 ;  /* 0x000000150a087c11 */ /* 0x040fe4000f8e18ff */
[----:B------:R-:W-:Y:S02]  /*3e50*/  SHF.L.U32 R5, R9, 0x1f, RZ ;  /* 0x0000001f09057819 */ /* 0x000fe400000006ff */
[----:B------:R-:W-:Y:S02]  /*3e60*/  LEA R6, R10, UR21, 0x4 ;  /* 0x000000150a067c11 */ /* 0x000fe4000f8e20ff */
[----:B-1----:R-:W1:Y:S02]  /*3e70*/  SYNCS.PHASECHK.TRANS64.TRYWAIT P0, [R8+URZ+0xb0], R5 ;  /* 0x0000b005080075a7 */ /* 0x002e6400080011ff */
[----:B-1----:R-:W-:Y:S05]  /*3e80*/  @!P0 BRA `(.L_x_73) ;  /* 0x000000ac00988947 */ /* 0x002fea0003800000 */
.L_x_198:
[----:B-1----:R-:W1:Y:S01]  /*3e90*/  LDS.128 R4, [R6+0x110] ;  /* 0x0001100006047984 */ /* 0x002e620000000c00 */
[----:B------:R-:W-:Y:S01]  /*3ea0*/  UISETP.GE.AND UP0, UPT, UR45, 0x1, UPT ;  /* 0x000000012d00788c */ /* 0x000fe2000bf06270 */
[----:B------:R-:W-:Y:S01]  /*3eb0*/  @!PT LDS RZ, [RZ] ;  /* 0x00000000fffff984 */ /* 0x000fe20000000800 */
[----:B------:R-:W-:Y:S01]  /*3ec0*/  @!PT LDS RZ, [RZ] ;  /* 0x00000000fffff984 */ /* 0x000fe20000000800 */
[----:B------:R-:W-:Y:S01]  /*3ed0*/  @!PT LDS RZ, [RZ] ;  /* 0x00000000fffff984 */ /* 0x000fe20000000800 */
[----:B------:R-:W-:Y:S01]  /*3ee0*/  @!PT LDS RZ, [RZ] ;  /* 0x00000000fffff984 */ /* 0x000fe20000000800 */
[----:B------:R2:W-:Y:S06]  /*3ef0*/  MEMBAR.ALL.CTA ;  /* 0x0000000000007992 */ /* 0x0005ec0000008000 */
[----:B--2---:R-:W2:Y:S01]  /*3f00*/  FENCE.VIEW.ASYNC.S ;  /* 0x00000000000073c6 */ /* 0x004ea20000000000 */
[----:B-1----:R-:W-:Y:S11]  /*3f10*/  LOP3.LUT P0, RZ, R6, 0x1, RZ, 0xc0, !PT ;  /* 0x0000000106ff7812 */ /* 0x002ff6000780c0ff */
[----:B------:R-:W-:Y:S02]  /*3f20*/  @!UPT UIADD3 URZ, UPT, UPT, URZ, URZ, URZ ;  /* 0x000000fffffff290 */ /* 0x000fe4000fffe0ff */
[----:B--2---:R-:W-:Y:S01]  /*3f30*/  VOTEU.ANY UP3, P0 ;  /* 0x0000000000ff7886 */ /* 0x004fe20000060100 */
[----:B------:R-:W-:Y:S11]  /*3f40*/  PLOP3.LUT P0, PT, PT, PT, UP3, 0x80, 0x8 ;  /* 0x000000000008781c */ /* 0x000ff60003f0f038 */
[----:B------:R-:W-:Y:S02]  /*3f50*/  @!UPT UIADD3 URZ, UPT, UPT, URZ, URZ, URZ ;  /* 0x000000fffffff290 */ /* 0x000fe4000fffe0ff */
[----:B------:R-:W-:Y:S02]  /*3f60*/  @P0 SHF.R.U32.HI R0, RZ, 0x10, R5 ;  /* 0x00000010ff000819 */ /* 0x000fe40000011605 */
[----:B------:R-:W-:Y:S02]  /*3f70*/  @P0 MOV R2, R4 ;  /* 0x0000000400020202 */ /* 0x000fe40000000f00 */
[----:B------:R-:W-:Y:S01]  /*3f80*/  @P0 R2UR UR4, R0 ;  /* 0x00000000000402ca */ /* 0x000fe200000e0000 */
[----:B------:R-:W-:Y:S01]  /*3f90*/  VIADD R0, R8, 0xc0 ;  /* 0x000000c008007836 */ /* 0x000fe20000000000 */
[----:B------:R-:W-:Y:S02]  /*3fa0*/  @P0 LOP3.LUT R4, R5, 0xffff, RZ, 0xc0, !PT ;  /* 0x0000ffff05040812 */ /* 0x000fe400078ec0ff */
[----:B------:R-:W-:Y:S02]  /*3fb0*/  @P0 R2UR UR6, R2 ;  /* 0x00000000020602ca */ /* 0x000fe400000e0000 */
[----:B------:R-:W-:Y:S02]  /*3fc0*/  PRMT R0, RZ, 0x654, R0 ;  /* 0x00000654ff007816 */ /* 0x000fe40000000000 */
[----:B------:R-:W-:Y:S02]  /*3fd0*/  @P0 R2UR UR5, R4 ;  /* 0x00000000040502ca */ /* 0x000fe400000e0000 */
[----:B------:R1:W-:Y:S03]  /*3fe0*/  SYNCS.ARRIVE.TRANS64.RED.A1T0 RZ, [R0+URZ], RZ ;  /* 0x000000ff00ff79a7 */ /* 0x0003e600081004ff */
[----:B------:R-:W-:Y:S04]  /*3ff0*/  @UP3 UMOV UR47, UR4 ;  /* 0x00000004002f3c82 */ /* 0x000fe80008000000 */
[----:B------:R-:W-:Y:S04]  /*4000*/  @UP3 UMOV UR14, UR6 ;  /* 0x00000006000e3c82 */ /* 0x000fe80008000000 */
[----:B------:R-:W-:Y:S01]  /*4010*/  @UP3 UMOV UR13, UR5 ;  /* 0x00000005000d3c82 */ /* 0x000fe20008000000 */
[----:B------:R-:W-:Y:S05]  /*4020*/  BRA.U !UP0, `(.L_x_74) ;  /* 0x0000000108c07547 */ /* 0x000fea000b800000 */
[----:B------:R-:W-:Y:S02]  /*4030*/  UIMAD.WIDE.U32 UR16, UR13, UR63, URZ ;  /* 0x0000003f0d1072a5 */ /* 0x000fe4000f8e00ff */
[----:B------:R-:W-:Y:S02]  /*4040*/  UP2UR UR20, UPR, URZ, 0x4 ;  /* 0x00000004ff147883 */ /* 0x000fe40008000000 */
[----:B------:R-:W-:Y:S02]  /*4050*/  UISETP.NE.AND UP2, UPT, UR62, 0x1, UPT ;  /* 0x000000013e00788c */ /* 0x000fe4000bf45270 */
[----:B------:R-:W-:Y:S02]  /*4060*/  UIMAD.WIDE.U32 UR18, UR14, UR60, URZ ;  /* 0x0000003c0e1272a5 */ /* 0x000fe4000f8e00ff */
[----:B------:R-:W-:Y:S02]  /*4070*/  USEL UR4, UR53, UR58, !UP2 ;  /* 0x0000003a35047287 */ /* 0x000fe4000d000000 */
[----:B------:R-:W-:Y:S02]  /*4080*/  UISETP.NE.AND UP0, UPT, UR15, 0x1, UPT ;  /* 0x000000010f00788c */ /* 0x000fe4000bf05270 */
[----:B------:R-:W-:Y:S02]  /*4090*/  UP2UR UR24, UPR, URZ, 0x2 ;  /* 0x00000002ff187883 */ /* 0x000fe40008000000 */
[----:B------:R-:W-:Y:S02]  /*40a0*/  UISETP.NE.AND UP1, UPT, UR45, 0x1, UPT ;  /* 0x000000012d00788c */ /* 0x000fe4000bf25270 */
[----:B---3--:R-:W-:Y:S02]  /*40b0*/  UIMAD.WIDE.U32 UR8, UR4, UR22, URZ ;  /* 0x00000016040872a5 */ /* 0x008fe4000f8e00ff */
[----:B------:R-:W-:Y:S01]  /*40c0*/  USEL UR7, UR55, UR59, !UP0 ;  /* 0x0000003b37077287 */ /* 0x000fe2000c000000 */
[----:B------:R-:W-:Y:S02]  /*40d0*/  UMOV UR5, UR17 ;  /* 0x0000001100057c82 */ /* 0x000fe40008000000 */
[----:B------:R-:W-:Y:S02]  /*40e0*/  USHF.R.U32.HI UR6, URZ, UR65, UR5 ;  /* 0x00000041ff067299 */ /* 0x000fe40008011605 */
[----:B------:R-:W-:Y:S02]  /*40f0*/  UIMAD.WIDE.U32 UR10, UR7, UR22, URZ ;  /* 0x00000016070a72a5 */ /* 0x000fe4000f8e00ff */
[----:B------:R-:W-:Y:S02]  /*4100*/  USEL UR6, UR13, UR6, !UP2 ;  /* 0x000000060d067287 */ /* 0x000fe4000d000000 */
[----:B------:R-:W-:Y:S01]  /*4110*/  UISETP.NE.AND UP2, UPT, UR20, URZ, UPT ;  /* 0x000000ff1400728c */ /* 0x000fe2000bf45270 */
[----:B------:R-:W-:Y:S02]  /*4120*/  UMOV UR5, UR19 ;  /* 0x0000001300057c82 */ /* 0x000fe40008000000 */
[----:B------:R-:W-:Y:S03]  /*4130*/  USHF.R.U32.HI UR12, URZ, UR61, UR5 ;  /* 0x0000003dff0c7299 */ /* 0x000fe60008011605 */
[----:B------:R-:W-:Y:S02]  /*4140*/  UMOV UR5, UR9 ;  /* 0x0000000900057c82 */ /* 0x000fe40008000000 */
[----:B------:R-:W-:Y:S03]  /*4150*/  @UP1 USHF.R.U32.HI UR4, URZ, UR23, UR5 ;  /* 0x00000017ff041299 */ /* 0x000fe60008011605 */
[----:B------:R-:W-:Y:S01]  /*4160*/  UMOV UR5, UR11 ;  /* 0x0000000b00057c82 */ /* 0x000fe20008000000 */
[----:B------:R-:W-:Y:S02]  /*4170*/  UIMAD UR4, UR45, UR4, URZ ;  /* 0x000000042d0472a4 */ /* 0x000fe4000f8e02ff */
[----:B------:R-:W-:Y:S02]  /*4180*/  @UP1 USHF.R.U32.HI UR7, URZ, UR23, UR5 ;  /* 0x00000017ff071299 */ /* 0x000fe40008011605 */
[----:B------:R-:W-:Y:S02]  /*4190*/  USEL UR5, UR14, UR12, !UP0 ;  /* 0x0000000c0e057287 */ /* 0x000fe4000c000000 */
[----:B------:R-:W-:Y:S02]  /*41a0*/  UIMAD.WIDE.U32 UR10, UR6, UR22, URZ ;  /* 0x00000016060a72a5 */ /* 0x000fe4000f8e00ff */
[----:B------:R-:W-:Y:S02]  /*41b0*/  UIMAD UR8, UR45, UR7, URZ ;  /* 0x000000072d0872a4 */ /* 0x000fe4000f8e02ff */
[----:B------:R-:W-:Y:S03]  /*41c0*/  UISETP.GE.AND UP0, UPT, UR6, UR4, UPT ;  /* 0x000000040600728c */ /* 0x000fe6000bf06270 */
[----:B------:R-:W-:Y:S01]  /*41d0*/  UMOV UR4, UR11 ;  /* 0x0000000b00047c82 */ /* 0x000fe20008000000 */
[----:B------:R-:W-:Y:S02]  /*41e0*/  UISETP.GE.OR UP0, UPT, UR5, UR8, UP0 ;  /* 0x000000080500728c */ /* 0x000fe40008706670 */
[----:B------:R-:W-:Y:S02]  /*41f0*/  USHF.R.U32.HI UR4, URZ, UR23, UR4 ;  /* 0x00000017ff047299 */ /* 0x000fe40008011604 */
[----:B------:R-:W-:Y:S02]  /*4200*/  UIMAD.WIDE.U32 UR8, UR5, UR22, URZ ;  /* 0x00000016050872a5 */ /* 0x000fe4000f8e00ff */
[----:B------:R-:W-:Y:S04]  /*4210*/  USEL UR10, UR6, UR4, !UP1 ;  /* 0x00000004060a7287 */ /* 0x000fe8000c800000 */
[----:B------:R-:W-:Y:S01]  /*4220*/  UIADD3 UR11, UPT, UPT, -UR10, URZ, URZ ;  /* 0x000000ff0a0b7290 */ /* 0x000fe2000fffe1ff */
[----:B------:R-:W-:Y:S02]  /*4230*/  @!UP0 UMOV UR4, UR9 ;  /* 0x0000000900048c82 */ /* 0x000fe40008000000 */
[----:B------:R-:W-:Y:S02]  /*4240*/  @!UP0 USHF.R.U32.HI UR4, URZ, UR23, UR4 ;  /* 0x00000017ff048299 */ /* 0x000fe40008011604 */
[----:B------:R-:W-:Y:S02]  /*4250*/  UIMAD UR8, UR45, UR11, UR6 ;  /* 0x0000000b2d0872a4 */ /* 0x000fe4000f8e0206 */
[----:B------:R-:W-:Y:S02]  /*4260*/  @!UP0 USEL UR4, UR5, UR4, !UP1 ;  /* 0x0000000405048287 */ /* 0x000fe4000c800000 */
[----:B------:R-:W-:Y:S02]  /*4270*/  UISETP.NE.AND UP1, UPT, UR24, URZ, UPT ;  /* 0x000000ff1800728c */ /* 0x000fe4000bf25270 */
[----:B------:R-:W-:Y:S02]  /*4280*/  @!UP0 UIMAD UR7, UR7, UR8, UR4 ;  /* 0x00000008070782a4 */ /* 0x000fe4000f8e0204 */
[----:B------:R-:W-:Y:S02]  /*4290*/  @!UP0 UIADD3 UR9, UPT, UPT, UR10, -UR4, URZ ;  /* 0x800000040a098290 */ /* 0x000fe4000fffe0ff */
[----:B------:R-:W-:Y:S02]  /*42a0*/  UIADD3 UR8, UPT, UPT, -UR6, URZ, URZ ;  /* 0x000000ff06087290 */ /* 0x000fe4000fffe1ff */
[----:B------:R-:W-:Y:S02]  /*42b0*/  UIADD3 UR4, UPT, UPT, -UR5, URZ, URZ ;  /* 0x000000ff05047290 */ /* 0x000fe4000fffe1ff */
[----:B------:R-:W-:Y:S03]  /*42c0*/  @!UP0 UIMAD UR6, UR9, UR45, UR5 ;  /* 0x0000002d090682a4 */ /* 0x000fe6000f8e0205 */
[----:B------:R-:W-:Y:S01]  /*42d0*/  @!UP0 UMOV UR5, UR7 ;  /* 0x0000000700058c82 */ /* 0x000fe20008000000 */
[----:B------:R-:W-:Y:S02]  /*42e0*/  UIMAD UR7, UR15, UR4, UR14 ;  /* 0x000000040f0772a4 */ /* 0x000fe4000f8e020e */
[----:B------:R-:W-:Y:S02]  /*42f0*/  UIMAD UR4, UR62, UR8, UR13 ;  /* 0x000000083e0472a4 */ /* 0x000fe4000f8e020d */
[----:B------:R-:W-:Y:S02]  /*4300*/  UIMAD UR14, UR5, UR15, UR7 ;  /* 0x0000000f050e72a4 */ /* 0x000fe4000f8e0207 */
[----:B------:R-:W-:Y:S11]  /*4310*/  UIMAD UR13, UR6, UR62, UR4 ;  /* 0x0000003e060d72a4 */ /* 0x000ff6000f8e0204 */
[----:B------:R-:W-:Y:S01]  /*4320*/  @!UPT UIADD3 URZ, UPT, UPT, URZ, URZ, URZ ;  /* 0x000000fffffff290 */ /* 0x000fe2000fffe0ff */
.L_x_74:
[----:B------:R-:W2:Y:S01]  /*4330*/  @!UP4 LDCU.128 UR8, c[0x0][0xd10] ;  /* 0x0001a200ff08c7ac */ /* 0x000ea20008000c00 */
[----:B------:R-:W-:Y:S01]  /*4340*/  IMAD.MOV.U32 R6, RZ, RZ, 0x1 ;  /* 0x00000001ff067424 */ /* 0x000fe200078e00ff */
[----:B------:R-:W-:Y:S04]  /*4350*/  ISETP.NE.U32.AND P1, PT, RZ, UR56, PT ;  /* 0x00000038ff007c0c */ /* 0x000fe8000bf25070 */
[----:B------:R-:W-:Y:S01]  /*4360*/  ISETP.NE.AND.EX P1, PT, RZ, UR57, PT, P1 ;  /* 0x00000039ff007c0c */ /* 0x000fe2000bf25310 */
[----:B------:R-:W4:Y:S01]  /*4370*/  @!UP4 LDCU UR5, c[0x0][0xd0c] ;  /* 0x0001a180ff05c7ac */ /* 0x000f220008000800 */
[----:B------:R-:W-:Y:S01]  /*4380*/  SHF.L.U32 R6, R6, 0x1f, RZ ;  /* 0x0000001f06067819 */ /* 0x000fe200000006ff */
[----:B------:R-:W3:Y:S01]  /*4390*/  @!UP4 LDCU UR4, c[0x0][0xd20] ;  /* 0x0001a400ff04c7ac */ /* 0x000ee20008000800 */
[----:B------:R-:W-:Y:S02]  /*43a0*/  USHF.L.U32 UR29, UR27, 0x8, URZ ;  /* 0x000000081b1d7899 */ /* 0x000fe400080006ff */
[----:B--2---:R-:W-:Y:S02]  /*43b0*/  UIMAD.WIDE.U32 UR6, UR14, UR8, URZ ;  /* 0x000000080e0672a5 */ /* 0x004fe4000f8e00ff */
[----:B------:R-:W-:Y:S02]  /*43c0*/  USHF.L.U32 UR26, UR26, 0x7, URZ ;  /* 0x000000071a1a7899 */ /* 0x000fe400080006ff */
[----:B------:R-:W-:Y:S02]  /*43d0*/  @!UP4 USHF.R.U32.HI UR7, URZ, UR9, UR7 ;  /* 0x00000009ff07c299 */ /* 0x000fe40008011607 */
[----:B------:R-:W-:Y:S02]  /*43e0*/  UIMAD.WIDE.U32 UR8, UR13, UR11, URZ ;  /* 0x0000000b0d0872a5 */ /* 0x000fe4000f8e00ff */
[----:B----4-:R-:W-:Y:S04]  /*43f0*/  @!UP4 UISETP.NE.AND UP0, UPT, UR5, 0x1, UPT ;  /* 0x000000010500c88c */ /* 0x010fe8000bf05270 */
[----:B------:R-:W-:Y:S02]  /*4400*/  @!UP4 USEL UR7, UR14, UR7, !UP0 ;  /* 0x000000070e07c287 */ /* 0x000fe4000c000000 */
[----:B------:R-:W-:Y:S01]  /*4410*/  @!UP4 UISETP.NE.AND UP0, UPT, UR10, 0x1, UPT ;  /* 0x000000010a00c88c */ /* 0x000fe2000bf05270 */
[----:B------:R-:W-:Y:S02]  /*4420*/  @!UP4 UMOV UR6, UR9 ;  /* 0x000000090006cc82 */ /* 0x000fe40008000000 */
[----:B---3--:R-:W-:Y:S04]  /*4430*/  @!UP4 USHF.R.U32.HI UR6, URZ, UR4, UR6 ;  /* 0x00000004ff06c299 */ /* 0x008fe80008011606 */
[----:B------:R-:W-:Y:S04]  /*4440*/  @!UP4 USEL UR6, UR13, UR6, !UP0 ;  /* 0x000000060d06c287 */ /* 0x000fe8000c000000 */
[----:B------:R-:W-:Y:S02]  /*4450*/  @!UP4 UIADD3 UR4, UPT, UPT, -UR7, UR6, URZ ;  /* 0x000000060704c290 */ /* 0x000fe4000fffe1ff */
[----:B------:R-:W-:Y:S02]  /*4460*/  @!UP4 UIADD3 UR6, UPT, UPT, UR7, -UR6, URZ ;  /* 0x800000060706c290 */ /* 0x000fe4000fffe0ff */
[----:B------:R-:W-:Y:S02]  /*4470*/  @!UP4 UIMAD UR14, UR4, UR5, UR14 ;  /* 0x00000005040ec2a4 */ /* 0x000fe4000f8e020e */
[----:B------:R-:W-:Y:S01]  /*4480*/  @!UP4 UIMAD UR13, UR6, UR10, UR13 ;  /* 0x0000000a060dc2a4 */ /* 0x000fe2000f8e020d */
[----:B------:R-:W-:Y:S11]  /*4490*/  BRA.U UP1, `(.L_x_75) ;  /* 0x0000000101107547 */ /* 0x000ff6000b800000 */
[----:B-1----:R-:W-:Y:S04]  /*44a0*/  MOV R0, UR64 ;  /* 0x0000004000007c02 */ /* 0x002fe80008000f00 */
[----:B------:R-:W-:Y:S04]  /*44b0*/  SHF.L.U32 R5, R0, 0x1f, RZ ;  /* 0x0000001f00057819 */ /* 0x000fe800000006ff */
[----:B------:R-:W1:Y:S02]  /*44c0*/  SYNCS.PHASECHK.TRANS64.TRYWAIT P0, [UR21+0xa8], R5 ;  /* 0x0000a805ff0075a7 */ /* 0x000e640008001115 */
[----:B-1----:R-:W-:Y:S05]  /*44d0*/  @!P0 BRA `(.L_x_76) ;  /* 0x000000a800188947 */ /* 0x002fea0003800000 */
.L_x_75:
[----:B------:R-:W-:Y:S05]  /*44e0*/  BRA.U !UP5, `(.L_x_77) ;  /* 0x000000010d387547 */ /* 0x000fea000b800000 */
[----:B------:R-:W-:Y:S01]  /*44f0*/  UPLOP3.LUT UP2, UPT, UPT, UPT, UP6, 0x80, 0x8 ;  /* 0x000000000008789c */ /* 0x000fe20003f4f060 */
[----:B-1----:R-:W-:Y:S01]  /*4500*/  HFMA2 R0, -RZ, RZ, 0, 5.9604644775390625e-08 ;  /* 0x00000001ff007431 */ /* 0x002fe200000001ff */
[----:B------:R-:W1:Y:S01]  /*4510*/  LDCU.64 UR8, c[0x0][0x358] ;  /* 0x00006b00ff0877ac */ /* 0x000e620008000a00 */
[----:B------:R-:W-:Y:S03]  /*4520*/  IMAD.MOV.U32 R78, RZ, RZ, 0x1 ;  /* 0x00000001ff4e7424 */ /* 0x000fe600078e00ff */
[----:B------:R-:W-:Y:S05]  /*4530*/  PLOP3.LUT P0, PT, PT, PT, UP2, 0x80, 0x8 ;  /* 0x000000000008781c */ /* 0x000fea0003f0f028 */
[----:B------:R-:W2:Y:S01]  /*4540*/  @UP2 LDCU.64 UR4, c[0x0][0xa88] ;  /* 0x00015100ff0427ac */ /* 0x000ea20008000a00 */
[----:B------:R-:W-:Y:S07]  /*4550*/  @UP2 UIMAD UR6, UR36, UR56, URZ ;  /* 0x00000038240622a4 */ /* 0x000fee000f8e02ff */
[----:B------:R-:W-:Y:S01]  /*4560*/  @!P0 PRMT R78, R0, 0x7610, R78 ;  /* 0x00007610004e8816 */ /* 0x000fe2000000004e */
[----:B--2---:R-:W-:Y:S06]  /*4570*/  @UP2 UIMAD.WIDE UR4, UR6, 0x4, UR4 ;  /* 0x00000004060428a5 */ /* 0x004fec000f8e0204 */
[----:B------:R-:W-:Y:S01]  /*4580*/  IMAD.U32 R4, RZ, RZ, UR4 ;  /* 0x00000004ff047e24 */ /* 0x000fe2000f8e00ff */
[----:B------:R-:W-:Y:S04]  /*4590*/  MOV R5, UR5 ;  /* 0x0000000500057c02 */ /* 0x000fe80008000f00 */
[----:B------:R-:W2:Y:S01]  /*45a0*/  @!UP2 LDCU UR4, c[0x0][0xa80] ;  /* 0x00015000ff04a7ac */ /* 0x000ea20008000800 */
[----:B-1---5:R3:W5:Y:S02]  /*45b0*/  @P0 LDG.E R41, desc[UR8][R4.64] ;  /* 0x0000000804290981 */ /* 0x022764000c1e1900 */
[----:B--23--:R-:W-:Y:S07]  /*45c0*/  @!P0 IMAD.U32 R41, RZ, RZ, UR4 ;  /* 0x00000004ff298e24 */ /* 0x00cfee000f8e00ff */
.L_x_77:
[----:B-----5:R-:W-:Y:S01]  /*45d0*/  @!P1 FSETP.EQ.AND P0, PT, R41, RZ, PT ;  /* 0x000000ff2900920b */ /* 0x020fe20003f02000 */
[----:B------:R-:W-:Y:S01]  /*45e0*/  @!UPT UIADD3 URZ, UPT, UPT, URZ, URZ, URZ ;  /* 0x000000fffffff290 */ /* 0x000fe2000fffe0ff */
[----:B------:R-:W-:Y:S11]  /*45f0*/  @!P1 BRA `(.L_x_78) ;  /* 0x0000000000149947 */ /* 0x000ff60003800000 */
[----:B------:R-:W-:Y:S02]  /*4600*/  LOP3.LUT P1, RZ, R78, 0xff, RZ, 0xc0, !PT ;  /* 0x000000ff4eff7812 */ /* 0x000fe4000782c0ff */
[----:B------:R-:W-:Y:S04]  /*4610*/  PLOP3.LUT P0, PT, PT, PT, UP2, 0x80, 0x8 ;  /* 0x000000000008781c */ /* 0x000fe80003f0f028 */
[----:B------:R-:W-:Y:S07]  /*4620*/  PLOP3.LUT P0, PT, P0, PT, PT, 0x8, 0x80 ;  /* 0x000000000080781c */ /* 0x000fee000070e170 */
[----:B------:R-:W-:Y:S11]  /*4630*/  @P1 FSETP.EQ.AND P0, PT, R41, RZ, PT ;  /* 0x000000ff2900120b */ /* 0x000ff60003f02000 */
[----:B------:R-:W-:Y:S02]  /*4640*/  @!UPT UIADD3 URZ, UPT, UPT, URZ, URZ, URZ ;  /* 0x000000fffffff290 */ /* 0x000fe4000fffe0ff */
.L_x_78:
[----:B------:R-:W2:Y:S01]  /*4650*/  SYNCS.PHASECHK.TRANS64.TRYWAIT P2, [UR21+0x80], R6 ;  /* 0x00008006ff0075a7 */ /* 0x000ea20008041115 */
[----:B------:R-:W-:Y:S01]  /*4660*/  ELECT P1, URZ, PT ;  /* 0x0000000000ff782f */ /* 0x000fe20003820000 */
[----:B------:R-:W-:Y:S03]  /*4670*/  ULOP3.LUT UR7, UR46, 0x1, URZ, 0xc0, !UPT ;  /* 0x000000012e077892 */ /* 0x000fe6000f8ec0ff */
[----:B------:R-:W-:Y:S11]  /*4680*/  PLOP3.LUT P1, PT, P0, P1, PT, 0xf2, 0x2f ;  /* 0x00000000002f781c */ /* 0x000ff60000723e72 */
[----:B------:R-:W-:Y:S02]  /*4690*/  @!UPT UIADD3 URZ, UPT, UPT, URZ, URZ, URZ ;  /* 0x000000fffffff290 */ /* 0x000fe4000fffe0ff */
[----:B------:R-:W-:Y:S05]  /*46a0*/  @!P1 IADD3 R2, P0, PT, R12, 0x780, RZ ;  /* 0x000007800c029810 */ /* 0x000fea0007f1e0ff */
[----:B-1----:R-:W-:Y:S01]  /*46b0*/  @!P1 IMAD.X R0, RZ, RZ, R13, P0 ;  /* 0x000000ffff009224 */ /* 0x002fe200000e060d */
[----:B--2---:R-:W-:Y:S07]  /*46c0*/  @!P2 BRA `(.L_x_79) ;  /* 0x000000a400b4a947 */ /* 0x004fee0003800000 */
.L_x_201:
[----:B------:R-:W-:Y:S01]  /*46d0*/  @!P1 R2UR UR5, R2 ;  /* 0x00000000020592ca */ /* 0x000fe200000e0000 */
[----:B------:R-:W-:Y:S01]  /*46e0*/  VOTEU.ALL UP0, P1 ;  /* 0x0000000000ff7886 */ /* 0x000fe20000800000 */
[----:B------:R-:W-:Y:S01]  /*46f0*/  @!P1 R2UR UR4, R0 ;  /* 0x00000000000492ca */ /* 0x000fe200000e0000 */
[----:B------:R-:W-:Y:S01]  /*4700*/  VOTEU.ALL UP1, P1 ;  /* 0x0000000000ff7886 */ /* 0x000fe20000820000 */
[----:B------:R-:W-:Y:S01]  /*4710*/  ISETP.NE.AND P0, PT, RZ, UR7, !P1 ;  /* 0x00000007ff007c0c */ /* 0x000fe2000cf05270 */
[----:B------:R-:W-:Y:S01]  /*4720*/  UMOV UR8, 0x0 ;  /* 0x0000000000087882 */ /* 0x000fe20000000000 */
[----:B------:R-:W-:Y:S02]  /*4730*/  @!UP0 UIADD3 UR6, UPT, UPT, UR29, 0xe0, URZ ;  /* 0x000000e01d068890 */ /* 0x000fe4000fffe0ff */
[----:B------:R-:W-:Y:S01]  /*4740*/  @!UP0 UIADD3 UR24, UPT, UPT, UR21, 0x200, URZ ;  /* 0x0000020015188890 */ /* 0x000fe2000fffe0ff */
[----:B------:R-:W-:Y:S01]  /*4750*/  UMOV UR9, 0x10000000 ;  /* 0x1000000000097882 */ /* 0x000fe20000000000 */
[----:B------:R-:W-:Y:S02]  /*4760*/  UMOV UR28, UR36 ;  /* 0x00000024001c7c82 */ /* 0x000fe40008000000 */
[----:B------:R-:W-:Y:S01]  /*4770*/  @!P1 IMAD.U32 R0, RZ, RZ, UR6 ;  /* 0x00000006ff009e24 */ /* 0x000fe2000f8e00ff */
[----:B------:R-:W-:Y:S01]  /*4780*/  @!UP0 UIADD3 UR10, UPT, UPT, UR26, 0x20, URZ ;  /* 0x000000201a0a8890 */ /* 0x000fe2000fffe0ff */
[----:B------:R-:W-:Y:S01]  /*4790*/  IMAD.U32 R4, RZ, RZ, UR5 ;  /* 0x00000005ff047e24 */ /* 0x000fe2000f8e00ff */
[----:B------:R-:W-:Y:S01]  /*47a0*/  UMOV UR16, 0x0 ;  /* 0x0000000000107882 */ /* 0x000fe20000000000 */
[----:B-1----:R-:W-:Y:S01]  /*47b0*/  IMAD.U32 R5, RZ, RZ, UR4 ;  /* 0x00000004ff057e24 */ /* 0x002fe2000f8e00ff */
[----:B------:R-:W-:Y:S01]  /*47c0*/  UMOV UR17, 0x10000000 ;  /* 0x1000000000117882 */ /* 0x000fe20000000000 */
[----:B------:R-:W-:Y:S01]  /*47d0*/  @P0 IMAD R0, RZ, RZ, UR29 ;  /* 0x0000001dff000e24 */ /* 0x000fe2000f8e02ff */
[----:B------:R-:W-:Y:S01]  /*47e0*/  @!P1 R2UR UR4, R4 ;  /* 0x00000000040492ca */ /* 0x000fe200000e0000 */
[----:B------:R-:W-:Y:S01]  /*47f0*/  UMOV UR12, UR36 ;  /* 0x00000024000c7c82 */ /* 0x000fe20008000000 */
[----:B------:R-:W-:Y:S01]  /*4800*/  @!P1 R2UR UR5, R5 ;  /* 0x00000000050592ca */ /* 0x000fe200000e0000 */
[----:B------:R-:W-:Y:S01]  /*4810*/  UPRMT UR30, UR54, 0x654, UR25 ;  /* 0x00000654361e7896 */ /* 0x000fe20008000019 */
[----:B------:R-:W-:Y:S11]  /*4820*/  PLOP3.LUT P0, PT, P1, PT, PT, 0x8, 0x80 ;  /* 0x000000000080781c */ /* 0x000ff60000f0e170 */
[----:B------:R-:W-:Y:S02]  /*4830*/  @!UPT UIADD3 URZ, UPT, UPT, URZ, URZ, URZ ;  /* 0x000000fffffff290 */ /* 0x000fe4000fffe0ff */
[C---:B------:R-:W-:Y:S02]  /*4840*/  @P0 R2UR.BROADCAST UR27, R0.reuse ;  /* 0x00000000001b02ca */ /* 0x040fe400008e0000 */
[----:B------:R-:W-:Y:S11]  /*4850*/  PLOP3.LUT P0, PT, P1, PT, PT, 0x8, 0x80 ;  /* 0x000000000080781c */ /* 0x000ff60000f0e170 */
[----:B------:R-:W-:Y:S02]  /*4860*/  @!UPT UIADD3 URZ, UPT, UPT, URZ, URZ, URZ ;  /* 0x000000fffffff290 */ /* 0x000fe4000fffe0ff */
[C---:B------:R-:W-:Y:S02]  /*4870*/  @P0 R2UR.BROADCAST UR11, R0.reuse ;  /* 0x00000000000b02ca */ /* 0x040fe400008e0000 */
[----:B------:R-:W-:Y:S01]  /*4880*/  PLOP3.LUT P0, PT, P1, PT, PT, 0x8, 0x80 ;  /* 0x000000000080781c */ /* 0x000fe20000f0e170 */
[----:B------:R1:W-:Y:S01]  /*4890*/  @!UP1 UTMALDG.3D [UR24], [UR4], desc[UR8] ;  /* 0x00000818040095b4 */ /* 0x0003e20008011000 */
[----:B------:R-:W-:Y:S01]  /*48a0*/  VOTEU.ALL UP1, P1 ;  /* 0x0000000000ff7886 */ /* 0x000fe20000820000 */
[----:B-1----:R-:W-:Y:S01]  /*48b0*/  @!UP0 UIADD3 UR8, UPT, UPT, UR21, 0x1200, URZ ;  /* 0x0000120015088890 */ /* 0x002fe2000fffe0ff */
[----:B------:R-:W-:Y:S08]  /*48c0*/  UMOV UR9, UR25 ;  /* 0x0000001900097c82 */ /* 0x000ff00008000000 */
[----:B------:R1:W-:Y:S01]  /*48d0*/  @!UP1 UTMALDG.3D [UR8], [UR4], desc[UR16] ;  /* 0x00001008040095b4 */ /* 0x0003e20008011000 */
[----:B------:R-:W-:Y:S01]  /*48e0*/  VOTEU.ALL UP1, P1 ;  /* 0x0000000000ff7886 */ /* 0x000fe20000820000 */
[C---:B-1----:R-:W-:Y:S01]  /*48f0*/  @P0 R2UR.BROADCAST UR11, R0.reuse ;  /* 0x00000000000b02ca */ /* 0x042fe200008e0000 */
[----:B------:R-:W-:Y:S01]  /*4900*/  @!UP0 UIADD3 UR10, UPT, UPT, UR26, 0x40, URZ ;  /* 0x000000401a0a8890 */ /* 0x000fe2000fffe0ff */
[----:B------:R-:W-:Y:S01]  /*4910*/  PLOP3.LUT P0, PT, P1, PT, PT, 0x8, 0x80 ;  /* 0x000000000080781c */ /* 0x000fe20000f0e170 */
[----:B------:R-:W-:Y:S10]  /*4920*/  @!UP0 UIADD3 UR8, UPT, UPT, UR21, 0x2200, URZ ;  /* 0x0000220015088890 */ /* 0x000ff4000fffe0ff */
[----:B------:R1:W-:Y:S02]  /*4930*/  @!UP1 UTMALDG.3D [UR8], [UR4], desc[UR16] ;  /* 0x00001008040095b4 */ /* 0x0003e40008011000 */
[----:B-1----:R-:W-:Y:S01]  /*4940*/  @P0 R2UR.BROADCAST UR11, R0 ;  /* 0x00000000000b02ca */ /* 0x002fe200008e0000 */
[----:B------:R-:W-:Y:S01]  /*4950*/  @!UP0 UIADD3 UR10, UPT, UPT, UR26, 0x60, URZ ;  /* 0x000000601a0a8890 */ /* 0x000fe2000fffe0ff */
[----:B------:R-:W-:Y:S01]  /*4960*/  @!P1 IMAD.MOV.U32 R0, RZ, RZ, 0x4000 ;  /* 0x00004000ff009424 */ /* 0x000fe200078e00ff */
[----:B------:R-:W-:Y:S01]  /*4970*/  @!UP0 UIADD3 UR8, UPT, UPT, UR21, 0x3200, URZ ;  /* 0x0000320015088890 */ /* 0x000fe2000fffe0ff */
[----:B------:R-:W-:Y:S01]  /*4980*/  @!P1 IADD3 R2, P0, PT, R12, 0x780, RZ ;  /* 0x000007800c029810 */ /* 0x000fe20007f1e0ff */
[----:B------:R-:W-:Y:S08]  /*4990*/  VOTEU.ALL UP0, P1 ;  /* 0x0000000000ff7886 */ /* 0x000ff00000800000 */
[----:B------:R1:W-:Y:S01]  /*49a0*/  @!UP0 UTMALDG.3D [UR8], [UR4], desc[UR16] ;  /* 0x00001008040085b4 */ /* 0x0003e20008011000 */
[----:B------:R2:W-:Y:S01]  /*49b0*/  @!P1 SYNCS.ARRIVE.TRANS64.RED.A0TR RZ, [UR21+0x60], R0 ;  /* 0x00006000ffff99a7 */ /* 0x0005e20008300415 */
[----:B------:R-:W-:Y:S01]  /*49c0*/  SYNCS.ARRIVE.TRANS64.RED.A1T0 RZ, [UR30], RZ ;  /* 0x000000ffffff79a7 */ /* 0x000fe2000810041e */
[----:B--2---:R-:W-:Y:S01]  /*49d0*/  @!P1 IMAD.X R0, RZ, RZ, R13, P0 ;  /* 0x000000ffff009224 */ /* 0x004fe200000e060d */
[----:B------:R-:W2:Y:S02]  /*49e0*/  SYNCS.PHASECHK.TRANS64.TRYWAIT P2, [UR21+0x88], R6 ;  /* 0x00008806ff0075a7 */ /* 0x000ea40008041115 */
[----:B-12---:R-:W-:Y:S05]  /*49f0*/  @!P2 BRA `(.L_x_80) ;  /* 0x000000a40000a947 */ /* 0x006fea0003800000 */
.L_x_203:
[----:B------:R-:W-:Y:S01]  /*4a00*/  @!P1 R2UR UR5, R2 ;  /* 0x00000000020592ca */ /* 0x000fe200000e0000 */
[----:B------:R-:W-:Y:S01]  /*4a10*/  VOTEU.ALL UP0, P1 ;  /* 0x0000000000ff7886 */ /* 0x000fe20000800000 */
[----:B------:R-:W-:Y:S01]  /*4a20*/  @!P1 R2UR UR4, R0 ;  /* 0x00000000000492ca */ /* 0x000fe200000e0000 */
[----:B------:R-:W-:Y:S01]  /*4a30*/  IMAD.U32 R2, RZ, RZ, UR29 ;  /* 0x0000001dff027e24 */ /* 0x000fe2000f8e00ff */
[----:B------:R-:W-:Y:S01]  /*4a40*/  ISETP.NE.AND P0, PT, RZ, UR7, !P1 ;  /* 0x00000007ff007c0c */ /* 0x000fe2000cf05270 */
[----:B------:R-:W-:Y:S01]  /*4a50*/  VOTEU.ALL UP1, P1 ;  /* 0x0000000000ff7886 */ /* 0x000fe20000820000 */
[----:B------:R-:W-:Y:S02]  /*4a60*/  @!UP0 UIADD3 UR6, UPT, UPT, UR29, 0xc0, URZ ;  /* 0x000000c01d068890 */ /* 0x000fe4000fffe0ff */
[----:B------:R-:W-:Y:S01]  /*4a70*/  @!UP0 UIADD3 UR48, UPT, UPT, UR21, 0x4200, URZ ;  /* 0x0000420015308890 */ /* 0x000fe2000fffe0ff */
[----:B------:R-:W-:Y:S01]  /*4a80*/  UMOV UR8, 0x0 ;  /* 0x0000000000087882 */ /* 0x000fe20000000000 */
[----:B------:R-:W-:Y:S02]  /*4a90*/  UMOV UR9, 0x10000000 ;  /* 0x1000000000097882 */ /* 0x000fe40000000000 */
[----:B------:R-:W-:Y:S01]  /*4aa0*/  @!P1 IMAD.U32 R0, RZ, RZ, UR6 ;  /* 0x00000006ff009e24 */ /* 0x000fe2000f8e00ff */
[----:B------:R-:W-:Y:S01]  /*4ab0*/  UMOV UR50, UR26 ;  /* 0x0000001a00327c82 */ /* 0x000fe20008000000 */
[----:B------:R-:W-:Y:S01]  /*4ac0*/  IMAD.U32 R4, RZ, RZ, UR5 ;  /* 0x00000005ff047e24 */ /* 0x000fe2000f8e00ff */
[----:B------:R-:W-:Y:S01]  /*4ad0*/  UMOV UR52, UR36 ;  /* 0x0000002400347c82 */ /* 0x000fe20008000000 */
[----:B-1----:R-:W-:Y:S01]  /*4ae0*/  IMAD.U32 R5, RZ, RZ, UR4 ;  /* 0x00000004ff057e24 */ /* 0x002fe2000f8e00ff */
[----:B------:R-:W-:Y:S01]  /*4af0*/  @!UP0 UIADD3 UR10, UPT, UPT, UR26, 0x20, URZ ;  /* 0x000000201a0a8890 */ /* 0x000fe2000fffe0ff */
[----:B------:R-:W-:Y:S01]  /*4b00*/  @P0 VIADD R0, R2, 0x20 ;  /* 0x0000002002000836 */ /* 0x000fe20000000000 */
[----:B------:R-:W-:Y:S01]  /*4b10*/  @!P1 R2UR UR4, R4 ;  /* 0x00000000040492ca */ /* 0x000fe200000e0000 */
[----:B------:R-:W-:Y:S01]  /*4b20*/  UMOV UR16, 0x0 ;  /* 0x0000000000107882 */ /* 0x000fe20000000000 */
[----:B------:R-:W-:Y:S01]  /*4b30*/  @!P1 R2UR UR5, R5 ;  /* 0x00000000050592ca */ /* 0x000fe200000e0000 */
[----:B------:R-:W-:Y:S01]  /*4b40*/  UMOV UR17, 0x10000000 ;  /* 0x1000000000117882 */ /* 0x000fe20000000000 */
[----:B------:R-:W-:Y:S01]  /*4b50*/  PLOP3.LUT P0, PT, P1, PT, PT, 0x8, 0x80 ;  /* 0x000000000080781c */ /* 0x000fe20000f0e170 */
[----:B------:R-:W-:Y:S11]  /*4b60*/  UMOV UR12, UR36 ;  /* 0x00000024000c7c82 */ /* 0x000ff60008000000 */
[----:B------:R-:W-:Y:S01]  /*4b70*/  @!UPT UIADD3 URZ, UPT, UPT, URZ, URZ, URZ ;  /* 0x000000fffffff290 */ /* 0x000fe2000fffe0ff */
[C---:B------:R-:W-:Y:S01]  /*4b80*/  @P0 R2UR.BROADCAST UR51, R0.reuse ;  /* 0x00000000003302ca */ /* 0x040fe200008e0000 */
[----:B------:R-:W-:Y:S01]  /*4b90*/  UPRMT UR31, UR54, 0x654, UR49 ;  /* 0x00000654361f7896 */ /* 0x000fe20008000031 */
        /* <DEDUP_REMOVED lines=27> */
.L_x_205:
        /* <DEDUP_REMOVED lines=11> */
[----:B------:R-:W-:Y:S01]  /*4e00*/  UMOV UR44, UR36 ;  /* 0x00000024002c7c82 */ /* 0x000fe20008000000 */
[----:B------:R-:W-:Y:S01]  /*4e10*/  IMAD.U32 R4, RZ, RZ, UR5 ;  /* 0x00000005ff047e24 */ /* 0x000fe2000f8e00ff */
[----:B------:R-:W-:Y:S01]  /*4e20*/  @!UP0 UIADD3 UR10, UPT, UPT, UR26, 0x20, URZ ;  /* 0x000000201a0a8890 */ /* 0x000fe2000fffe0ff */
[----:B-1----:R-:W-:Y:S01]  /*4e30*/  IMAD.U32 R5, RZ, RZ, UR4 ;  /* 0x00000004ff057e24 */ /* 0x002fe2000f8e00ff */
[----:B------:R-:W-:Y:S01]  /*4e40*/  UMOV UR16, 0x0 ;  /* 0x0000000000107882 */ /* 0x000fe20000000000 */
[----:B------:R-:W-:Y:S01]  /*4e50*/  @P0 VIADD R0, R2, 0x40 ;  /* 0x0000004002000836 */ /* 0x000fe20000000000 */
[----:B------:R-:W-:Y:S01]  /*4e60*/  @!P1 R2UR UR4, R4 ;  /* 0x00000000040492ca */ /* 0x000fe200000e0000 */
[----:B------:R-:W-:Y:S01]  /*4e70*/  UMOV UR17, 0x10000000 ;  /* 0x1000000000117882 */ /* 0x000fe20000000000 */
[----:B------:R-:W-:Y:S01]  /*4e80*/  @!P1 R2UR UR5, R5 ;  /* 0x00000000050592ca */ /* 0x000fe200000e0000 */
[----:B------:R-:W-:Y:S01]  /*4e90*/  UMOV UR12, UR36 ;  /* 0x00000024000c7c82 */ /* 0x000fe20008000000 */
[----:B------:R-:W-:Y:S01]  /*4ea0*/  PLOP3.LUT P0, PT, P1, PT, PT, 0x8, 0x80 ;  /* 0x000000000080781c */ /* 0x000fe20000f0e170 */
[----:B------:R-:W-:Y:S11]  /*4eb0*/  UPRMT UR37, UR54, 0x654, UR41 ;  /* 0x0000065436257896 */ /* 0x000ff60008000029 */
[----:B------:R-:W-:Y:S01]  /*4ec0*/  @!UPT UIADD3 URZ, UPT, UPT, URZ, URZ, URZ ;  /* 0x000000fffffff290 */ /* 0x000fe2000fffe0ff */
        /* <DEDUP_REMOVED lines=28> */
.L_x_207:
[----:B------:R-:W-:Y:S01]  /*5090*/  @!P1 R2UR UR5, R4 ;  /* 0x00000000040592ca */ /* 0x000fe200000e0000 */
[----:B------:R-:W-:Y:S01]  /*50a0*/  VOTEU.ALL UP0, P1 ;  /* 0x0000000000ff7886 */ /* 0x000fe20000800000 */
[----:B------:R-:W-:Y:S01]  /*50b0*/  @!P1 R2UR UR4, R0 ;  /* 0x00000000000492ca */ /* 0x000fe200000e0000 */
[----:B------:R-:W-:Y:S01]  /*50c0*/  VOTEU.ALL UP1, P1 ;  /* 0x0000000000ff7886 */ /* 0x000fe20000820000 */
[----:B------:R-:W-:Y:S01]  /*50d0*/  UMOV UR38, 0x0 ;  /* 0x0000000000267882 */ /* 0x000fe20000000000 */
[----:B------:R-:W-:Y:S01]  /*50e0*/  UMOV UR39, 0x10000000 ;  /* 0x1000000000277882 */ /* 0x000fe20000000000 */
[----:B------:R-:W-:Y:S01]  /*50f0*/  @!UP0 UIMAD UR6, UR7, -0x20, UR29 ;  /* 0xffffffe0070688a4 */ /* 0x000fe2000f8e021d */
[----:B------:R-:W-:Y:S01]  /*5100*/  @!P1 IMAD.MOV.U32 R0, RZ, RZ, 0x4000 ;  /* 0x00004000ff009424 */ /* 0x000fe200078e00ff */
[----:B------:R-:W-:Y:S01]  /*5110*/  @!UP0 UIADD3 UR32, UPT, UPT, UR21, 0xc200, URZ ;  /* 0x0000c20015208890 */ /* 0x000fe2000fffe0ff */
[----:B------:R-:W-:Y:S01]  /*5120*/  SHF.L.U32 R7, RZ, 0x1f, RZ ;  /* 0x0000001fff077819 */ /* 0x000fe200000006ff */
[----:B------:R-:W-:Y:S01]  /*5130*/  @!UP0 UIADD3 UR35, UPT, UPT, UR6, 0x80, URZ ;  /* 0x0000008006238890 */ /* 0x000fe2000fffe0ff */
[----:B------:R-:W-:Y:S02]  /*5140*/  UMOV UR34, UR26 ;  /* 0x0000001a00227c82 */ /* 0x000fe40008000000 */
[----:B------:R-:W-:Y:S01]  /*5150*/  IMAD.U32 R4, RZ, RZ, UR5 ;  /* 0x00000005ff047e24 */ /* 0x000fe2000f8e00ff */
[----:B------:R-:W-:Y:S01]  /*5160*/  @!UP0 UIADD3 UR10, UPT, UPT, UR26, 0x20, URZ ;  /* 0x000000201a0a8890 */ /* 0x000fe2000fffe0ff */
[----:B-1----:R-:W-:Y:S01]  /*5170*/  IMAD.U32 R5, RZ, RZ, UR4 ;  /* 0x00000004ff057e24 */ /* 0x002fe2000f8e00ff */
[----:B------:R-:W-:Y:S02]  /*5180*/  @!UP0 UIADD3 UR8, UPT, UPT, UR21, 0xd200, URZ ;  /* 0x0000d20015088890 */ /* 0x000fe4000fffe0ff */
[----:B------:R-:W-:Y:S01]  /*5190*/  @!P1 R2UR UR4, R4 ;  /* 0x00000000040492ca */ /* 0x000fe200000e0000 */
[----:B------:R-:W-:Y:S01]  /*51a0*/  UMOV UR9, UR33 ;  /* 0x0000002100097c82 */ /* 0x000fe20008000000 */
[----:B------:R-:W-:Y:S01]  /*51b0*/  @!P1 R2UR UR5, R5 ;  /* 0x00000000050592ca */ /* 0x000fe200000e0000 */
[----:B------:R-:W-:Y:S01]  /*51c0*/  UMOV UR12, UR36 ;  /* 0x00000024000c7c82 */ /* 0x000fe20008000000 */
[----:B------:R-:W-:Y:S01]  /*51d0*/  UMOV UR11, UR35 ;  /* 0x00000023000b7c82 */ /* 0x000fe20008000000 */
[----:B------:R-:W-:Y:S01]  /*51e0*/  @!UP0 UIADD3 UR18, UPT, UPT, UR26, 0x40, URZ ;  /* 0x000000401a128890 */ /* 0x000fe2000fffe0ff */
[----:B------:R-:W-:Y:S01]  /*51f0*/  @!P1 IADD3 R5, P0, PT, R12, 0x780, RZ ;  /* 0x000007800c059810 */ /* 0x000fe20007f1e0ff */
[----:B------:R-:W-:Y:S01]  /*5200*/  @!UP0 UIADD3 UR16, UPT, UPT, UR21, 0xe200, URZ ;  /* 0x0000e20015108890 */ /* 0x000fe2000fffe0ff */
[----:B------:R-:W-:Y:S01]  /*5210*/  UMOV UR17, UR33 ;  /* 0x0000002100117c82 */ /* 0x000fe20008000000 */
[----:B------:R-:W-:Y:S01]  /*5220*/  UMOV UR20, UR36 ;  /* 0x0000002400147c82 */ /* 0x000fe20008000000 */
[----:B------:R-:W-:Y:S01]  /*5230*/  UMOV UR19, UR35 ;  /* 0x0000002300137c82 */ /* 0x000fe20008000000 */
[----:B------:R-:W-:Y:S04]  /*5240*/  @!P1 IMAD.X R4, RZ, RZ, R13, P0 ;  /* 0x000000ffff049224 */ /* 0x000fe800000e060d */
[----:B------:R1:W-:Y:S01]  /*5250*/  @!UP1 UTMALDG.3D [UR32], [UR4], desc[UR38] ;  /* 0x00002620040095b4 */ /* 0x0003e20008011000 */
[----:B------:R-:W-:Y:S05]  /*5260*/  VOTEU.ALL UP1, P1 ;  /* 0x0000000000ff7886 */ /* 0x000fea0000820000 */
[----:B------:R2:W-:Y:S01]  /*5270*/  @!UP1 UTMALDG.3D [UR8], [UR4], desc[UR38] ;  /* 0x00002608040095b4 */ /* 0x0005e20008011000 */
[----:B-1----:R-:W-:Y:S02]  /*5280*/  UPRMT UR32, UR54, 0x654, UR33 ;  /* 0x0000065436207896 */ /* 0x002fe40008000021 */
[----:B--2---:R-:W-:Y:S02]  /*5290*/  @!UP0 UIADD3 UR10, UPT, UPT, UR26, 0x60, URZ ;  /* 0x000000601a0a8890 */ /* 0x004fe4000fffe0ff */
[----:B------:R-:W-:Y:S01]  /*52a0*/  @!UP0 UIADD3 UR8, UPT, UPT, UR21, 0xf200, URZ ;  /* 0x0000f20015088890 */ /* 0x000fe2000fffe0ff */
[----:B------:R-:W-:Y:S05]  /*52b0*/  VOTEU.ALL UP0, P1 ;  /* 0x0000000000ff7886 */ /* 0x000fea0000800000 */
[----:B------:R1:W-:Y:S01]  /*52c0*/  @!UP0 UTMALDG.3D [UR16], [UR4], desc[UR38] ;  /* 0x00002610040085b4 */ /* 0x0003e20008011000 */
[----:B------:R-:W-:Y:S05]  /*52d0*/  VOTEU.ALL UP0, P1 ;  /* 0x0000000000ff7886 */ /* 0x000fea0000800000 */
[----:B------:R1:W-:Y:S01]  /*52e0*/  @!UP0 UTMALDG.3D [UR8], [UR4], desc[UR38] ;  /* 0x00002608040085b4 */ /* 0x0003e20008011000 */
[----:B------:R1:W-:Y:S01]  /*52f0*/  @!P1 SYNCS.ARRIVE.TRANS64.RED.A0TR RZ, [UR21+0x78], R0 ;  /* 0x00007800ffff99a7 */ /* 0x0003e20008300415 */
[----:B------:R-:W-:Y:S01]  /*5300*/  SYNCS.ARRIVE.TRANS64.RED.A1T0 RZ, [UR32], RZ ;  /* 0x000000ffffff79a7 */ /* 0x000fe20008100420 */
[----:B------:R-:W2:Y:S02]  /*5310*/  SYNCS.PHASECHK.TRANS64.TRYWAIT P2, [UR21+0x80], R7 ;  /* 0x00008007ff0075a7 */ /* 0x000ea40008041115 */
[----:B-12---:R-:W-:Y:S05]  /*5320*/  @!P2 BRA `(.L_x_83) ;  /* 0x0000009800fca947 */ /* 0x006fea0003800000 */
.L_x_209:
[----:B------:R-:W-:Y:S01]  /*5330*/  @!P1 R2UR UR5, R5 ;  /* 0x00000000050592ca */ /* 0x000fe200000e0000 */
[----:B------:R-:W-:Y:S01]  /*5340*/  VOTEU.ALL UP0, P1 ;  /* 0x0000000000ff7886 */ /* 0x000fe20000800000 */
[----:B------:R-:W-:Y:S01]  /*5350*/  @!P1 R2UR UR4, R4 ;  /* 0x00000000040492ca */ /* 0x000fe200000e0000 */
[----:B------:R-:W-:Y:S01]  /*5360*/  VOTEU.ALL UP1, P1 ;  /* 0x0000000000ff7886 */ /* 0x000fe20000820000 */
[----:B------:R-:W-:Y:S01]  /*5370*/  UMOV UR34, 0x0 ;  /* 0x0000000000227882 */ /* 0x000fe20000000000 */
[----:B------:R-:W-:Y:S01]  /*5380*/  UMOV UR35, 0x10000000 ;  /* 0x1000000000237882 */ /* 0x000fe20000000000 */
[----:B------:R-:W-:Y:S01]  /*5390*/  @!UP0 ULEA UR6, UR7, UR29, 0x5 ;  /* 0x0000001d07068291 */ /* 0x000fe2000f8e28ff */
[----:B-1----:R-:W-:Y:S01]  /*53a0*/  @!P1 IMAD.MOV.U32 R0, RZ, RZ, 0x4000 ;  /* 0x00004000ff009424 */ /* 0x002fe200078e00ff */
[----:B------:R-:W-:Y:S02]  /*53b0*/  @!UP0 UIADD3 UR24, UPT, UPT, UR21, 0x200, URZ ;  /* 0x0000020015188890 */ /* 0x000fe4000fffe0ff */
[----:B------:R-:W-:Y:S01]  /*53c0*/  @!UP0 UIADD3 UR27, UPT, UPT, UR6, 0x60, URZ ;  /* 0x00000060061b8890 */ /* 0x000fe2000fffe0ff */
[----:B------:R-:W-:Y:S02]  /*53d0*/  UMOV UR28, UR36 ;  /* 0x00000024001c7c82 */ /* 0x000fe40008000000 */
[----:B------:R-:W-:Y:S01]  /*53e0*/  IMAD.U32 R4, RZ, RZ, UR5 ;  /* 0x00000005ff047e24 */ /* 0x000fe2000f8e00ff */
[----:B------:R-:W-:Y:S01]  /*53f0*/  @!UP0 UIADD3 UR10, UPT, UPT, UR26, 0x20, URZ ;  /* 0x000000201a0a8890 */ /* 0x000fe2000fffe0ff */
[----:B------:R-:W-:Y:S01]  /*5400*/  IMAD.U32 R5, RZ, RZ, UR4 ;  /* 0x00000004ff057e24 */ /* 0x000fe2000f8e00ff */
        /* <DEDUP_REMOVED lines=13> */
[----:B------:R-:W-:Y:S01]  /*54e0*/  @!UP1 UTMALDG.3D [UR24], [UR4], desc[UR34] ;  /* 0x00002218040095b4 */ /* 0x000fe20008011000 */
[----:B------:R-:W-:Y:S05]  /*54f0*/  VOTEU.ALL UP1, P1 ;  /* 0x0000000000ff7886 */ /* 0x000fea0000820000 */
[----:B------:R1:W-:Y:S02]  /*5500*/  @!UP1 UTMALDG.3D [UR8], [UR4], desc[UR34] ;  /* 0x00002208040095b4 */ /* 0x0003e40008011000 */
[----:B-1----:R-:W-:Y:S02]  /*5510*/  @!UP0 UIADD3 UR10, UPT, UPT, UR26, 0x60, URZ ;  /* 0x000000601a0a8890 */ /* 0x002fe4000fffe0ff */
        /* <DEDUP_REMOVED lines=9> */
.L_x_211:
        /* <DEDUP_REMOVED lines=10> */
[----:B-1----:R-:W-:Y:S01]  /*5650*/  @!P1 IMAD.U32 R0, RZ, RZ, UR6 ;  /* 0x00000006ff009e24 */ /* 0x002fe2000f8e00ff */
[----:B------:R-:W-:Y:S01]  /*5660*/  UMOV UR10, UR26 ;  /* 0x0000001a000a7c82 */ /* 0x000fe20008000000 */
[----:B------:R-:W-:Y:S01]  /*5670*/  IMAD.U32 R4, RZ, RZ, UR5 ;  /* 0x00000005ff047e24 */ /* 0x000fe2000f8e00ff */
[----:B------:R-:W-:Y:S01]  /*5680*/  UMOV UR12, UR36 ;  /* 0x00000024000c7c82 */ /* 0x000fe20008000000 */
[----:B------:R-:W-:Y:S02]  /*5690*/  IMAD.U32 R5, RZ, RZ, UR4 ;  /* 0x00000004ff057e24 */ /* 0x000fe4000f8e00ff */
[----:B------:R-:W-:Y:S01]  /*56a0*/  @P0 VIADD R0, R2, 0xa0 ;  /* 0x000000a002000836 */ /* 0x000fe20000000000 */
[----:B------:R-:W-:Y:S02]  /*56b0*/  @!P1 R2UR UR4, R4 ;  /* 0x00000000040492ca */ /* 0x000fe400000e0000 */
[----:B------:R-:W-:Y:S02]  /*56c0*/  @!P1 R2UR UR5, R5 ;  /* 0x00000000050592ca */ /* 0x000fe400000e0000 */
[----:B------:R-:W-:Y:S11]  /*56d0*/  PLOP3.LUT P0, PT, P1, PT, PT, 0x8, 0x80 ;  /* 0x000000000080781c */ /* 0x000ff60000f0e170 */
[----:B------:R-:W-:Y:S02]  /*56e0*/  @!UPT UIADD3 URZ, UPT, UPT, URZ, URZ, URZ ;  /* 0x000000fffffff290 */ /* 0x000fe4000fffe0ff */
[C---:B------:R-:W-:Y:S02]  /*56f0*/  @P0 R2UR.BROADCAST UR11, R0.reuse ;  /* 0x00000000000b02ca */ /* 0x040fe400008e0000 */
[----:B------:R-:W-:Y:S11]  /*5700*/  PLOP3.LUT P0, PT, P1, PT, PT, 0x8, 0x80 ;  /* 0x000000000080781c */ /* 0x000ff60000f0e170 */
[----:B------:R1:W-:Y:S01]  /*5710*/  @!UP1 UTMALDG.3D [UR8], [UR4], desc[UR16] ;  /* 0x00001008040095b4 */ /* 0x0003e20008011000 */
[----:B------:R-:W-:Y:S01]  /*5720*/  VOTEU.ALL UP1, P1 ;  /* 0x0000000000ff7886 */ /* 0x000fe20000820000 */
[C---:B-1----:R-:W-:Y:S01]  /*5730*/  @P0 R2UR.BROADCAST UR11, R0.reuse ;  /* 0x00000000000b02ca */ /* 0x042fe200008e0000 */
[----:B------:R-:W-:Y:S01]  /*5740*/  @!UP0 UIADD3 UR10, UPT, UPT, UR26, 0x20, URZ ;  /* 0x000000201a0a8890 */ /* 0x000fe2000fffe0ff */
[----:B------:R-:W-:Y:S01]  /*5750*/  PLOP3.LUT P0, PT, P1, PT, PT, 0x8, 0x80 ;  /* 0x000000000080781c */ /* 0x000fe20000f0e170 */
[----:B------:R-:W-:Y:S10]  /*5760*/  @!UP0 UIADD3 UR8, UPT, UPT, UR21, 0x5200, URZ ;  /* 0x0000520015088890 */ /* 0x000ff4000fffe0ff */
        /* <DEDUP_REMOVED lines=12> */
[----:B------:R-:W-:Y:S04]  /*5830*/  VOTEU.ALL UP0, P1 ;  /* 0x0000000000ff7886 */ /* 0x000fe80000800000 */
[----:B------:R-:W-:Y:S04]  /*5840*/  @!P1 IMAD.X R4, RZ, RZ, R13, P0 ;  /* 0x000000ffff049224 */ /* 0x000fe800000e060d */
[----:B------:R1:W-:Y:S01]  /*5850*/  @!UP0 UTMALDG.3D [UR8], [UR4], desc[UR16] ;  /* 0x00001008040085b4 */ /* 0x0003e20008011000 */
[----:B------:R1:W-:Y:S01]  /*5860*/  @!P1 SYNCS.ARRIVE.TRANS64.RED.A0TR RZ, [UR21+0x68], R0 ;  /* 0x00006800ffff99a7 */ /* 0x0003e20008300415 */
[----:B------:R-:W-:Y:S01]  /*5870*/  SYNCS.ARRIVE.TRANS64.RED.A1T0 RZ, [UR31], RZ ;  /* 0x000000ffffff79a7 */ /* 0x000fe2000810041f */
[----:B------:R-:W2:Y:S02]  /*5880*/  SYNCS.PHASECHK.TRANS64.TRYWAIT P2, [UR21+0x90], R7 ;  /* 0x00009007ff0075a7 */ /* 0x000ea40008041115 */
[----:B-12---:R-:W-:Y:S05]  /*5890*/  @!P2 BRA `(.L_x_85) ;  /* 0x0000009400d0a947 */ /* 0x006fea0003800000 */
.L_x_213:
        /* <DEDUP_REMOVED lines=47> */
.L_x_215:
[----:B------:R-:W-:Y:S01]  /*5b90*/  @!P1 R2UR UR5, R4 ;  /* 0x00000000040592ca */ /* 0x000fe200000e0000 */
[----:B------:R-:W-:Y:S01]  /*5ba0*/  VOTEU.ALL UP1, P1 ;  /* 0x0000000000ff7886 */ /* 0x000fe20000820000 */
[----:B------:R-:W-:Y:S01]  /*5bb0*/  ISETP.NE.OR P0, PT, RZ, UR7, P1 ;  /* 0x00000007ff007c0c */ /* 0x000fe20008f05670 */
[----:B------:R-:W-:Y:S01]  /*5bc0*/  UIADD3 UR46, UPT, UPT, UR46, 0x1, URZ ;  /* 0x000000012e2e7890 */ /* 0x000fe2000fffe0ff */
[----:B------:R-:W-:Y:S01]  /*5bd0*/  @!P1 R2UR UR4, R2 ;  /* 0x00000000020492ca */ /* 0x000fe200000e0000 */
[----:B------:R-:W-:Y:S01]  /*5be0*/  UMOV UR7, 0x10000000 ;  /* 0x1000000000077882 */ /* 0x000fe20000000000 */
[----:B------:R-:W-:Y:S01]  /*5bf0*/  VOTEU.ALL UP0, P1 ;  /* 0x0000000000ff7886 */ /* 0x000fe20000800000 */
[----:B------:R-:W-:Y:S01]  /*5c00*/  UMOV UR9, UR33 ;  /* 0x0000002100097c82 */ /* 0x000fe20008000000 */
[----:B------:R-:W-:Y:S01]  /*5c10*/  UMOV UR10, UR26 ;  /* 0x0000001a000a7c82 */ /* 0x000fe20008000000 */
[----:B------:R-:W-:Y:S01]  /*5c20*/  UMOV UR12, UR36 ;  /* 0x00000024000c7c82 */ /* 0x000fe20008000000 */
[----:B------:R-:W-:Y:S01]  /*5c30*/  VIADD R10, R10, 0x1 ;  /* 0x000000010a0a7836 */ /* 0x000fe20000000000 */
[----:B------:R-:W-:Y:S01]  /*5c40*/  @!UP0 UIADD3 UR6, UPT, UPT, UR29, 0xe0, URZ ;  /* 0x000000e01d068890 */ /* 0x000fe2000fffe0ff */
[----:B------:R-:W-:Y:S01]  /*5c50*/  R2UR UR17, R85 ;  /* 0x00000000551172ca */ /* 0x000fe200000e0000 */
[----:B------:R-:W-:Y:S01]  /*5c60*/  IMAD.U32 R4, RZ, RZ, UR5 ;  /* 0x00000005ff047e24 */ /* 0x000fe2000f8e00ff */
[----:B------:R-:W-:Y:S01]  /*5c70*/  @!UP0 UIADD3 UR8, UPT, UPT, UR21, 0xc200, URZ ;  /* 0x0000c20015088890 */ /* 0x000fe2000fffe0ff */
[----:B------:R-:W-:Y:S01]  /*5c80*/  R2UR UR16, R86 ;  /* 0x00000000561072ca */ /* 0x000fe200000e0000 */
[----:B------:R-:W-:Y:S01]  /*5c90*/  UMOV UR36, UR47 ;  /* 0x0000002f00247c82 */ /* 0x000fe20008000000 */
[----:B-1----:R-:W-:Y:S01]  /*5ca0*/  @!P1 IMAD.U32 R0, RZ, RZ, UR6 ;  /* 0x00000006ff009e24 */ /* 0x002fe2000f8e00ff */
[----:B------:R-:W-:Y:S01]  /*5cb0*/  UMOV UR6, 0x0 ;  /* 0x0000000000067882 */ /* 0x000fe20000000000 */
[----:B------:R-:W-:Y:S01]  /*5cc0*/  IMAD.U32 R5, RZ, RZ, UR4 ;  /* 0x00000004ff057e24 */ /* 0x000fe2000f8e00ff */
[----:B------:R-:W-:Y:S01]  /*5cd0*/  @!P1 R2UR UR4, R4 ;  /* 0x00000000040492ca */ /* 0x000fe200000e0000 */
[----:B------:R-:W-:Y:S01]  /*5ce0*/  @!P0 IMAD R0, RZ, RZ, UR29 ;  /* 0x0000001dff008e24 */ /* 0x000fe2000f8e02ff */
[----:B------:R-:W-:Y:S02]  /*5cf0*/  PLOP3.LUT P0, PT, P1, PT, PT, 0x8, 0x80 ;  /* 0x000000000080781c */ /* 0x000fe40000f0e170 */
[----:B------:R-:W-:Y:S01]  /*5d00*/  @!P1 R2UR UR5, R5 ;  /* 0x00000000050592ca */ /* 0x000fe200000e0000 */
[----:B------:R-:W-:Y:S10]  /*5d10*/  UIADD3 UR27, UPT, UPT, UR13, UR17, URZ ;  /* 0x000000110d1b7290 */ /* 0x000ff4000fffe0ff */
        /* <DEDUP_REMOVED lines=14> */
[----:B------:R1:W-:Y:S01]  /*5e00*/  @!UP1 UTMALDG.3D [UR8], [UR4], desc[UR6] ;  /* 0x00000608040095b4 */ /* 0x0003e20008011000 */
[----:B------:R-:W-:Y:S01]  /*5e10*/  UPLOP3.LUT UP1, UPT, UPT, UPT, UPT, 0x80, 0x8 ;  /* 0x000000000008789c */ /* 0x000fe20003f2f070 */
[----:B-1----:R-:W-:Y:S01]  /*5e20*/  @P0 R2UR.BROADCAST UR11, R0 ;  /* 0x00000000000b02ca */ /* 0x002fe200008e0000 */
[----:B------:R-:W-:Y:S01]  /*5e30*/  @!UP0 UIADD3 UR10, UPT, UPT, UR26, 0x60, URZ ;  /* 0x000000601a0a8890 */ /* 0x000fe2000fffe0ff */
[C---:B------:R-:W-:Y:S01]  /*5e40*/  ISETP.NE.AND P0, PT, R10.reuse, 0x2, PT ;  /* 0x000000020a00780c */ /* 0x040fe20003f05270 */
[----:B------:R-:W-:Y:S01]  /*5e50*/  @!UP0 UIADD3 UR8, UPT, UPT, UR21, 0xf200, URZ ;  /* 0x0000f20015088890 */ /* 0x000fe2000fffe0ff */
[----:B------:R-:W-:Y:S02]  /*5e60*/  VOTEU.ALL UP0, P1 ;  /* 0x0000000000ff7886 */ /* 0x000fe40000800000 */
[----:B------:R-:W-:Y:S01]  /*5e70*/  SEL R0, RZ, 0x1, P0 ;  /* 0x00000001ff007807 */ /* 0x000fe20000000000 */
[----:B------:R-:W-:Y:S01]  /*5e80*/  UIADD3 UR26, UPT, UPT, UR14, UR16, URZ ;  /* 0x000000100e1a7290 */ /* 0x000fe2000fffe0ff */
[----:B------:R-:W-:Y:S02]  /*5e90*/  SEL R10, R10, RZ, P0 ;  /* 0x000000ff0a0a7207 */ /* 0x000fe40000000000 */
[----:B------:R-:W-:Y:S03]  /*5ea0*/  LOP3.LUT R9, R9, R0, RZ, 0x3c, !PT ;  /* 0x0000000009097212 */ /* 0x000fe600078e3cff */
[----:B------:R1:W-:Y:S01]  /*5eb0*/  @!UP0 UTMALDG.3D [UR8], [UR4], desc[UR6] ;  /* 0x00000608040085b4 */ /* 0x0003e20008011000 */
[----:B------:R1:W-:Y:S01]  /*5ec0*/  @!P1 SYNCS.ARRIVE.TRANS64.RED.A0TR RZ, [UR21+0x78], R3 ;  /* 0x00007803ffff99a7 */ /* 0x0003e20008300415 */
[----:B------:R-:W-:Y:S01]  /*5ed0*/  SYNCS.ARRIVE.TRANS64.RED.A1T0 RZ, [UR32], RZ ;  /* 0x000000ffffff79a7 */ /* 0x000fe20008100420 */
[----:B------:R-:W-:Y:S05]  /*5ee0*/  BRA.U UP3, `(.L_x_87) ;  /* 0xffffffdd03d47547 */ /* 0x000fea000b83ffff */
[----:B------:R-:W2:Y:S02]  /*5ef0*/  SYNCS.PHASECHK.TRANS64.TRYWAIT P0, [UR21+0x80], R6 ;  /* 0x00008006ff0075a7 */ /* 0x000ea40008001115 */
[----:B--2---:R-:W-:Y:S05]  /*5f00*/  @!P0 BRA `(.L_x_88) ;  /* 0x0000009000648947 */ /* 0x004fea0003800000 */
.L_x_217:
[----:B------:R-:W2:Y:S02]  /*5f10*/  SYNCS.PHASECHK.TRANS64.TRYWAIT P0, [UR21+0x88], R6 ;  /* 0x00008806ff0075a7 */ /* 0x000ea40008001115 */
[----:B--2---:R-:W-:Y:S05]  /*5f20*/  @!P0 BRA `(.L_x_89) ;  /* 0x0000009000748947 */ /* 0x004fea0003800000 */
.L_x_219:
[----:B------:R-:W2:Y:S01]  /*5f30*/  SYNCS.PHASECHK.TRANS64.TRYWAIT P0, [UR21+0x90], R6 ;  /* 0x00009006ff0075a7 */ /* 0x000ea20008001115 */
[----:B------:R-:W-:Y:S01]  /*5f40*/  HFMA2 R0, -RZ, RZ, 0, 5.9604644775390625e-08 ;  /* 0x00000001ff007431 */ /* 0x000fe200000001ff */
[----:B--2---:R-:W-:Y:S06]  /*5f50*/  @!P0 BRA `(.L_x_90) ;  /* 0x0000009000808947 */ /* 0x004fec0003800000 */
.L_x_221:
[----:B------:R-:W-:Y:S02]  /*5f60*/  MOV R2, UR21 ;  /* 0x0000001500027c02 */ /* 0x000fe40008000f00 */
[----:B-1----:R-:W-:-:S07]  /*5f70*/  SHF.L.U32 R3, R0, 0x1f, RZ ;  /* 0x0000001f00037819 */ /* 0x002fce00000006ff */
.L_x_91:
[----:B-1----:R1:W2:Y:S02]  /*5f80*/  SYNCS.PHASECHK.TRANS64.TRYWAIT P0, [R2+URZ+0x98], R3 ;  /* 0x00009803020075a7 */ /* 0x0022a400080011ff */
[----:B--2---:R-:W-:Y:S05]  /*5f90*/  @!P0 NANOSLEEP.SYNCS 0x989680 ;  /* 0x009896800000895d */ /* 0x004fea0003900000 */
[----:B------:R-:W2:Y:S02]  /*5fa0*/  @!P0 SYNCS.PHASECHK.TRANS64 P0, [R2+URZ+0x98], R3 ;  /* 0x00009803020085a7 */ /* 0x000ea400080010ff */
[----:B--2---:R-:W-:Y:S05]  /*5fb0*/  @P0 EXIT ;  /* 0x000000000000094d */ /* 0x004fea0003800000 */
[----:B------:R-:W-:Y:S05]  /*5fc0*/  BRA `(.L_x_91) ;  /* 0xfffffffc00ec7947 */ /* 0x000fea000383ffff */
.L_x_72:
[----:B------:R-:W-:-:S06]  /*5fd0*/  UISETP.GE.AND UP0, UPT, UR18, 0x4, UPT ;  /* 0x000000041200788c */ /* 0x000fcc000bf06270 */
[----:B------:R-:W-:-:S13]  /*5fe0*/  PLOP3.LUT P0, PT, PT, PT, UP0, 0x80, 0x8 ;  /* 0x000000000008781c */ /* 0x000fda0003f0f008 */
[----:B------:R-:W-:Y:S05]  /*5ff0*/  @!P0 EXIT ;  /* 0x000000000000894d */ /* 0x000fea0003800000 */
[----:B------:R-:W-:Y:S01]  /*6000*/  BAR.SYNC.DEFER_BLOCKING 0x6, 0xa0 ;  /* 0x0182800000007b1d */ /* 0x000fe20000010000 */
[C---:B------:R-:W-:Y:S01]  /*6010*/  IMAD.SHL.U32 R0, R95.reuse, 0x4, RZ ;  /* 0x000000045f007824 */ /* 0x040fe200078e00ff */
[C---:B------:R-:W-:Y:S01]  /*6020*/  SHF.L.U32 R81, R95.reuse, 0x7, RZ ;  /* 0x000000075f517819 */ /* 0x040fe200000006ff */
[----:B------:R-:W-:Y:S01]  /*6030*/  HFMA2 R94, -RZ, RZ, 0, 9.5367431640625e-06 ;  /* 0x000000a0ff5e7431 */ /* 0x000fe200000001ff */
[C---:B------:R-:W-:Y:S01]  /*6040*/  R2P PR, R95.reuse, 0x18 ;  /* 0x000000185f007804 */ /* 0x040fe20000000000 */
[----:B------:R-:W-:Y:S01]  /*6050*/  IMAD.U32 R2, R95, 0x10000, RZ ;  /* 0x000100005f027824 */ /* 0x000fe200078e00ff */
[----:B------:R-:W1:Y:S02]  /*6060*/  LDCU UR4, c[0x0][0x370] ;  /* 0x00006e00ff0477ac */ /* 0x000e640008000800 */
[----:B------:R-:W2:Y:S01]  /*6070*/  LDC.64 R76, c[0x0][0xab0] ;  /* 0x0002ac00ff4c7b82 */ /* 0x000ea20000000a00 */
[----:B------:R-:W-:Y:S01]  /*6080*/  LOP3.LUT R81, R81, 0x307c, R0, 0xc8, !PT ;  /* 0x0000307c51517812 */ /* 0x000fe200078ec800 */
[----:B------:R-:W-:Y:S01]  /*6090*/  IMAD.MOV.U32 R91, RZ, RZ, RZ ;  /* 0x000000ffff5b7224 */ /* 0x000fe200078e00ff */
[----:B------:R-:W-:Y:S01]  /*60a0*/  UMOV UR46, 0x400 ;  /* 0x00000400002e7882 */ /* 0x000fe20000000000 */
[----:B------:R-:W-:Y:S01]  /*60b0*/  LOP3.LUT R2, R2, 0x600000, RZ, 0xc0, !PT ;  /* 0x0060000002027812 */ /* 0x000fe200078ec0ff */
[----:B------:R-:W-:Y:S01]  /*60c0*/  ULEA UR46, UR54, UR46, 0x18 ;  /* 0x0000002e362e7291 */ /* 0x000fe2000f8ec0ff */
[----:B------:R-:W-:Y:S01]  /*60d0*/  LOP3.LUT R95, R95, 0x60, RZ, 0xc0, !PT ;  /* 0x000000605f5f7812 */ /* 0x000fe200078ec0ff */
[----:B------:R-:W-:Y:S01]  /*60e0*/  IMAD.MOV.U32 R93, RZ, RZ, RZ ;  /* 0x000000ffff5d7224 */ /* 0x000fe200078e00ff */
[----:B------:R-:W3:Y:S01]  /*60f0*/  LDC.64 R74, c[0x0][0xaa8] ;  /* 0x0002aa00ff4a7b82 */ /* 0x000ee20000000a00 */
[----:B------:R-:W-:Y:S01]  /*6100*/  SEL R94, R94, 0x60, !P3 ;  /* 0x000000605e5e7807 */ /* 0x000fe20005800000 */
[----:B------:R-:W4:Y:S01]  /*6110*/  LDCU.64 UR56, c[0x0][0x348] ;  /* 0x00006900ff3877ac */ /* 0x000f220008000a00 */
[----:B------:R-:W-:Y:S01]  /*6120*/  VIADD R73, R81, UR46 ;  /* 0x0000002e51497c36 */ /* 0x000fe20008000000 */
[----:B------:R-:W-:-:S03]  /*6130*/  UMOV UR37, URZ ;  /* 0x000000ff00257c82 */ /* 0x000fc60008000000 */
[C---:B------:R-:W-:Y:S01]  /*6140*/  VIADD R79, R73.reuse, 0x340 ;  /* 0x00000340494f7836 */ /* 0x040fe20000000000 */
[----:B------:R-:W-:Y:S01]  /*6150*/  IADD3 R0, PT, PT, R73, 0x200, RZ ;  /* 0x0000020049007810 */ /* 0x000fe20007ffe0ff */
[----:B-1----:R-:W-:Y:S01]  /*6160*/  IMAD.U32 R84, RZ, RZ, UR4 ;  /* 0x00000004ff547e24 */ /* 0x002fe2000f8e00ff */
[----:B------:R-:W1:Y:S01]  /*6170*/  LDCU.64 UR4, c[0x0][0xa90] ;  /* 0x00015200ff0477ac */ /* 0x000e620008000a00 */
[----:B------:R-:W4:Y:S02]  /*6180*/  LDS R3, [UR46+0x130] ;  /* 0x0001302eff037984 */ /* 0x000f240008000800 */
[----:B------:R-:W-:Y:S01]  /*6190*/  @P4 VIADD R79, R0, 0xc0 ;  /* 0x000000c0004f4836 */ /* 0x000fe20000000000 */
[----:B------:R-:W2:Y:S01]  /*61a0*/  LDCU UR44, c[0x0][0xd0c] ;  /* 0x0001a180ff2c77ac */ /* 0x000ea20008000800 */
[----:B------:R-:W2:Y:S01]  /*61b0*/  LDCU UR41, c[0x0][0xd30] ;  /* 0x0001a600ff2977ac */ /* 0x000ea20008000800 */
[----:B------:R-:W2:Y:S01]  /*61c0*/  LDCU.64 UR58, c[0x0][0xa88] ;  /* 0x00015100ff3a77ac */ /* 0x000ea20008000a00 */
[----:B------:R-:W2:Y:S01]  /*61d0*/  LDCU.64 UR42, c[0x0][0xd28] ;  /* 0x0001a500ff2a77ac */ /* 0x000ea20008000a00 */
[----:B-1----:R-:W-:Y:S01]  /*61e0*/  IMAD.U32 R83, RZ, RZ, UR4 ;  /* 0x00000004ff537e24 */ /* 0x002fe2000f8e00ff */
[----:B------:R-:W-:Y:S01]  /*61f0*/  MOV R82, UR5 ;  /* 0x0000000500527c02 */ /* 0x000fe20008000f00 */
[----:B------:R-:W1:Y:S01]  /*6200*/  LDCU UR4, c[0x0][0x374] ;  /* 0x00006e80ff0477ac */ /* 0x000e620008000800 */
[----:B------:R-:W-:Y:S01]  /*6210*/  UIADD3 UR5, UPT, UPT, UR46, 0xd8, URZ ;  /* 0x000000d82e057890 */ /* 0x000fe2000fffe0ff */
[----:B------:R-:W2:Y:S03]  /*6220*/  LDCU.128 UR60, c[0x0][0xd10] ;  /* 0x0001a200ff3c77ac */ /* 0x000ea60008000c00 */
[----:B------:R-:W-:Y:S01]  /*6230*/  ULOP3.LUT UR5, UR5, 0xfefffff8, URZ, 0xc0, !UPT ;  /* 0xfefffff805057892 */ /* 0x000fe2000f8ec0ff */
[----:B------:R-:W-:Y:S01]  /*6240*/  UMOV UR55, URZ ;  /* 0x000000ff00377c82 */ /* 0x000fe20008000000 */
[----:B------:R-:W-:-:S04]  /*6250*/  UMOV UR52, URZ ;  /* 0x000000ff00347c82 */ /* 0x000fc80008000000 */
[----:B------:R-:W-:Y:S01]  /*6260*/  MOV R98, UR5 ;  /* 0x0000000500627c02 */ /* 0x000fe20008000f00 */
[----:B-1----:R-:W-:Y:S01]  /*6270*/  IMAD.U32 R96, RZ, RZ, UR4 ;  /* 0x00000004ff607e24 */ /* 0x002fe2000f8e00ff */
[----:B------:R-:W-:Y:S01]  /*6280*/  UIADD3 UR4, UPT, UPT, UR46, 0x200, URZ ;  /* 0x000002002e047890 */ /* 0x000fe2000fffe0ff */
[----:B----4-:R-:W-:-:S05]  /*6290*/  IADD3 R2, PT, PT, R3, R2, RZ ;  /* 0x0000000203027210 */ /* 0x010fca0007ffe0ff */
[----:B--23--:R-:W-:-:S07]  /*62a0*/  MOV R88, UR4 ;  /* 0x0000000400587c02 */ /* 0x00cfce0008000f00 */
.L_x_167:
[----:B------:R-:W-:Y:S02]  /*62b0*/  LEA R0, R91, UR46, 0x3 ;  /* 0x0000002e5b007c11 */ /* 0x000fe4000f8e18ff */
[----:B------:R-:W-:Y:S02]  /*62c0*/  SHF.L.U32 R3, R93, 0x1f, RZ ;  /* 0x0000001f5d037819 */ /* 0x000fe400000006ff */
[----:B-1----:R-:W-:Y:S02]  /*62d0*/  LEA R5, R91, UR46, 0x4 ;  /* 0x0000002e5b057c11 */ /* 0x002fe4000f8e20ff */
[----:B------:R-:W1:Y:S02]  /*62e0*/  SYNCS.PHASECHK.TRANS64.TRYWAIT P0, [R0+URZ+0xb0], R3 ;  /* 0x0000b003000075a7 */ /* 0x000e6400080011ff */
[----:B-1-3--:R-:W-:Y:S05]  /*62f0*/  @!P0 BRA `(.L_x_92) ;  /* 0x0000008c00b08947 */ /* 0x00afea0003800000 */
.L_x_222:
[----:B------:R-:W-:Y:S01]  /*6300*/  R2UR UR7, R97 ;  /* 0x00000000610772ca */ /* 0x000fe200000e0000 */
[----:B------:R-:W2:Y:S01]  /*6310*/  LDS.128 R4, [R5+0x110] ;  /* 0x0001100005047984 */ /* 0x000ea20000000c00 */
[----:B-1----:R-:W-:Y:S01]  /*6320*/  VIADD R0, R0, 0xc0 ;  /* 0x000000c000007836 */ /* 0x002fe20000000000 */
[----:B------:R-:W-:Y:S04]  /*6330*/  UISETP.GE.AND UP0, UPT, UR45, 0x1, UPT ;  /* 0x000000012d00788c */ /* 0x000fe8000bf06270 */
[----:B------:R-:W-:Y:S01]  /*6340*/  PRMT R0, RZ, 0x654, R0 ;  /* 0x00000654ff007816 */ /* 0x000fe20000000000 */
[----:B------:R-:W-:Y:S01]  /*6350*/  @!PT LDS RZ, [RZ] ;  /* 0x00000000fffff984 */ /* 0x000fe20000000800 */
[----:B------:R-:W-:Y:S01]  /*6360*/  @!PT LDS RZ, [RZ] ;  /* 0x00000000fffff984 */ /* 0x000fe20000000800 */
[----:B------:R-:W-:Y:S01]  /*6370*/  @!PT LDS RZ, [RZ] ;  /* 0x00000000fffff984 */ /* 0x000fe20000000800 */
[----:B------:R-:W-:Y:S01]  /*6380*/  @!PT LDS RZ, [RZ] ;  /* 0x00000000fffff984 */ /* 0x000fe20000000800 */
[----:B------:R1:W-:Y:S06]  /*6390*/  MEMBAR.ALL.CTA ;  /* 0x0000000000007992 */ /* 0x0003ec0000008000 */
[----:B-1----:R-:W1:Y:S02]  /*63a0*/  FENCE.VIEW.ASYNC.S ;  /* 0x00000000000073c6 */ /* 0x002e640000000000 */
[----:B-1----:R1:W-:Y:S01]  /*63b0*/  SYNCS.ARRIVE.TRANS64.RED.A1T0 RZ, [R0+URZ], RZ ;  /* 0x000000ff00ff79a7 */ /* 0x0023e200081004ff */
[----:B--2---:R-:W-:Y:S11]  /*63c0*/  LOP3.LUT P0, RZ, R6, 0x1, RZ, 0xc0, !PT ;  /* 0x0000000106ff7812 */ /* 0x004ff6000780c0ff */
[----:B------:R-:W-:Y:S02]  /*63d0*/  @!UPT UIADD3 URZ, UPT, UPT, URZ, URZ, URZ ;  /* 0x000000fffffff290 */ /* 0x000fe4000fffe0ff */
[----:B------:R-:W-:Y:S01]  /*63e0*/  VOTEU.ANY UP1, P0 ;  /* 0x0000000000ff7886 */ /* 0x000fe20000020100 */
[----:B------:R-:W-:Y:S01]  /*63f0*/  PLOP3.LUT P0, PT, PT, PT, UP1, 0x80, 0x8 ;  /* 0x000000000008781c */ /* 0x000fe20003f0f018 */
[----:B------:R-:W-:Y:S06]  /*6400*/  UP2UR UR4, UPR, URZ, 0x2 ;  /* 0x00000002ff047883 */ /* 0x000fec0008000000 */
[----:B------:R-:W-:Y:S06]  /*6410*/  IMAD.U32 R99, RZ, RZ, UR4 ;  /* 0x00000004ff637e24 */ /* 0x000fec000f8e00ff */
[----:B------:R-:W-:Y:S02]  /*6420*/  @P0 SHF.R.U32.HI R3, RZ, 0x10, R5 ;  /* 0x00000010ff030819 */ /* 0x000fe40000011605 */
[----:B------:R-:W-:Y:S02]  /*6430*/  @P0 MOV R8, R4 ;  /* 0x0000000400080202 */ /* 0x000fe40000000f00 */
[----:B------:R-:W-:Y:S02]  /*6440*/  @P0 R2UR UR4, R3 ;  /* 0x00000000030402ca */ /* 0x000fe400000e0000 */
[----:B------:R-:W-:Y:S02]  /*6450*/  @P0 LOP3.LUT R4, R5, 0xffff, RZ, 0xc0, !PT ;  /* 0x0000ffff05040812 */ /* 0x000fe400078ec0ff */
[----:B------:R-:W-:Y:S02]  /*6460*/  @P0 R2UR UR6, R8 ;  /* 0x00000000080602ca */ /* 0x000fe400000e0000 */
[----:B------:R-:W-:Y:S07]  /*6470*/  @P0 R2UR UR5, R4 ;  /* 0x00000000040502ca */ /* 0x000fee00000e0000 */
[----:B------:R-:W-:Y:S02]  /*6480*/  @UP1 UMOV UR7, UR4 ;  /* 0x0000000400071c82 */ /* 0x000fe40008000000 */
[----:B------:R-:W-:Y:S02]  /*6490*/  IMAD.U32 R97, RZ, RZ, UR7 ;  /* 0x00000007ff617e24 */ /* 0x000fe4000f8e00ff */
[----:B------:R-:W-:Y:S02]  /*64a0*/  @UP1 UMOV UR39, UR6 ;  /* 0x0000000600271c82 */ /* 0x000fe40008000000 */
[----:B------:R-:W-:Y:S01]  /*64b0*/  @UP1 UMOV UR38, UR5 ;  /* 0x0000000500261c82 */ /* 0x000fe20008000000 */
[----:B-1----:R-:W-:Y:S05]  /*64c0*/  BRA.U !UP0, `(.L_x_93) ;  /* 0x0000000108d47547 */ /* 0x002fea000b800000 */
[----:B------:R-:W1:Y:S01]  /*64d0*/  LDCU UR13, c[0x0][0xd20] ;  /* 0x0001a400ff0d77ac */ /* 0x000e620008000800 */
[----:B------:R-:W-:Y:S02]  /*64e0*/  R2UR UR14, R96 ;  /* 0x00000000600e72ca */ /* 0x000fe400000e0000 */
[----:B------:R-:W-:Y:S01]  /*64f0*/  R2UR UR12, R84 ;  /* 0x00000000540c72ca */ /* 0x000fe200000e0000 */
[----:B------:R-:W-:Y:S02]  /*6500*/  UISETP.NE.AND UP0, UPT, UR62, 0x1, UPT ;  /* 0x000000013e00788c */ /* 0x000fe4000bf05270 */
[----:B------:R-:W-:Y:S02]  /*6510*/  UIMAD.WIDE.U32 UR8, UR38, UR63, URZ ;  /* 0x0000003f260872a5 */ /* 0x000fe4000f8e00ff */
[----:B------:R-:W-:Y:S02]  /*6520*/  UISETP.NE.AND UP1, UPT, UR44, 0x1, UPT ;  /* 0x000000012c00788c */ /* 0x000fe4000bf25270 */
[----:B------:R-:W-:Y:S02]  /*6530*/  UIMAD.WIDE.U32 UR10, UR39, UR60, URZ ;  /* 0x0000003c270a72a5 */ /* 0x000fe4000f8e00ff */
[----:B------:R-:W-:Y:S02]  /*6540*/  UISETP.NE.AND UP2, UPT, UR45, 0x1, UPT ;  /* 0x000000012d00788c */ /* 0x000fe4000bf45270 */
[----:B------:R-:W-:Y:S02]  /*6550*/  UIMAD.WIDE.U32 UR4, UR14, UR63, URZ ;  /* 0x0000003f0e0472a5 */ /* 0x000fe4000f8e00ff */
[----:B------:R-:W-:Y:S05]  /*6560*/  UIMAD.WIDE.U32 UR6, UR12, UR60, URZ ;  /* 0x0000003c0c0672a5 */ /* 0x000fea000f8e00ff */
[----:B------:R-:W-:Y:S02]  /*6570*/  UMOV UR4, UR5 ;  /* 0x0000000500047c82 */ /* 0x000fe40008000000 */
[----:B-1----:R-:W-:Y:S03]  /*6580*/  USHF.R.U32.HI UR5, URZ, UR13, UR4 ;  /* 0x0000000dff057299 */ /* 0x002fe60008011604 */
[----:B------:R-:W-:Y:S02]  /*6590*/  UMOV UR4, UR7 ;  /* 0x0000000700047c82 */ /* 0x000fe40008000000 */
[----:B------:R-:W-:Y:S02]  /*65a0*/  USHF.R.U32.HI UR7, URZ, UR61, UR4 ;  /* 0x0000003dff077299 */ /* 0x000fe40008011604 */
[----:B------:R-:W-:Y:S02]  /*65b0*/  USEL UR4, UR14, UR5, !UP0 ;  /* 0x000000050e047287 */ /* 0x000fe4000c000000 */
[----:B------:R-:W-:Y:S01]  /*65c0*/  USEL UR7, UR12, UR7, !UP1 ;  /* 0x000000070c077287 */ /* 0x000fe2000c800000 */
[----:B------:R-:W-:Y:S01]  /*65d0*/  UMOV UR5, UR9 ;  /* 0x0000000900057c82 */ /* 0x000fe20008000000 */
[----:B------:R-:W-:Y:S02]  /*65e0*/  UIMAD.WIDE.U32 UR8, UR4, UR42, URZ ;  /* 0x0000002a040872a5 */ /* 0x000fe4000f8e00ff */
[----:B------:R-:W-:Y:S03]  /*65f0*/  USHF.R.U32.HI UR6, URZ, UR13, UR5 ;  /* 0x0000000dff067299 */ /* 0x000fe60008011605 */
[----:B------:R-:W-:Y:S01]  /*6600*/  UMOV UR5, UR11 ;  /* 0x0000000b00057c82 */ /* 0x000fe20008000000 */
[----:B------:R-:W-:Y:S02]  /*6610*/  UIMAD.WIDE.U32 UR10, UR7, UR42, URZ ;  /* 0x0000002a070a72a5 */ /* 0x000fe4000f8e00ff */
[----:B------:R-:W-:Y:S02]  /*6620*/  USEL UR6, UR38, UR6, !UP0 ;  /* 0x0000000626067287 */ /* 0x000fe4000c000000 */
[----:B------:R-:W-:Y:S01]  /*6630*/  USHF.R.U32.HI UR5, URZ, UR61, UR5 ;  /* 0x0000003dff057299 */ /* 0x000fe20008011605 */
[----:B------:R-:W-:Y:S02]  /*6640*/  UMOV UR8, UR9 ;  /* 0x0000000900087c82 */ /* 0x000fe40008000000 */
[----:B------:R-:W-:Y:S01]  /*6650*/  UMOV UR10, UR11 ;  /* 0x0000000b000a7c82 */ /* 0x000fe20008000000 */
[----:B------:R-:W-:Y:S02]  /*6660*/  @UP2 USHF.R.U32.HI UR4, URZ, UR43, UR8 ;  /* 0x0000002bff042299 */ /* 0x000fe40008011608 */
[----:B------:R-:W-:Y:S02]  /*6670*/  @UP2 USHF.R.U32.HI UR7, URZ, UR43, UR10 ;  /* 0x0000002bff072299 */ /* 0x000fe4000801160a */
[----:B------:R-:W-:Y:S02]  /*6680*/  UIMAD UR4, UR45, UR4, URZ ;  /* 0x000000042d0472a4 */ /* 0x000fe4000f8e02ff */
[----:B------:R-:W-:Y:S02]  /*6690*/  UIMAD.WIDE.U32 UR10, UR6, UR42, URZ ;  /* 0x0000002a060a72a5 */ /* 0x000fe4000f8e00ff */
[----:B------:R-:W-:Y:S02]  /*66a0*/  USEL UR5, UR39, UR5, !UP1 ;  /* 0x0000000527057287 */ /* 0x000fe4000c800000 */
[----:B------:R-:W-:Y:S02]  /*66b0*/  UIMAD UR8, UR45, UR7, URZ ;  /* 0x000000072d0872a4 */ /* 0x000fe4000f8e02ff */
[----:B------:R-:W-:Y:S03]  /*66c0*/  UISETP.GE.AND UP0, UPT, UR6, UR4, UPT ;  /* 0x000000040600728c */ /* 0x000fe6000bf06270 */
[----:B------:R-:W-:Y:S01]  /*66d0*/  UMOV UR4, UR11 ;  /* 0x0000000b00047c82 */ /* 0x000fe20008000000 */
[----:B------:R-:W-:Y:S02]  /*66e0*/  UISETP.GE.OR UP0, UPT, UR5, UR8, UP0 ;  /* 0x000000080500728c */ /* 0x000fe40008706670 */
[----:B------:R-:W-:Y:S02]  /*66f0*/  USHF.R.U32.HI UR4, URZ, UR43, UR4 ;  /* 0x0000002bff047299 */ /* 0x000fe40008011604 */
[----:B------:R-:W-:Y:S02]  /*6700*/  UIMAD.WIDE.U32 UR8, UR5, UR42, URZ ;  /* 0x0000002a050872a5 */ /* 0x000fe4000f8e00ff */
[----:B------:R-:W-:Y:S02]  /*6710*/  USEL UR11, UR6, UR4, !UP2 ;  /* 0x00000004060b7287 */ /* 0x000fe4000d000000 */
[----:B------:R-:W-:Y:S02]  /*6720*/  UIADD3 UR8, UPT, UPT, -UR5, URZ, URZ ;  /* 0x000000ff05087290 */ /* 0x000fe4000fffe1ff */
[----:B------:R-:W-:Y:S01]  /*6730*/  UIADD3 UR10, UPT, UPT, -UR11, URZ, URZ ;  /* 0x000000ff0b0a7290 */ /* 0x000fe2000fffe1ff */
[----:B------:R-:W-:Y:S01]  /*6740*/  @!UP0 UMOV UR4, UR9 ;  /* 0x0000000900048c82 */ /* 0x000fe20008000000 */
[----:B------:R-:W-:Y:S02]  /*6750*/  UIADD3 UR9, UPT, UPT, -UR6, URZ, URZ ;  /* 0x000000ff06097290 */ /* 0x000fe4000fffe1ff */
[----:B------:R-:W-:Y:S02]  /*6760*/  @!UP0 USHF.R.U32.HI UR4, URZ, UR43, UR4 ;  /* 0x0000002bff048299 */ /* 0x000fe40008011604 */
[----:B------:R-:W-:Y:S02]  /*6770*/  UIMAD UR10, UR45, UR10, UR6 ;  /* 0x0000000a2d0a72a4 */ /* 0x000fe4000f8e0206 */
[----:B------:R-:W-:Y:S04]  /*6780*/  @!UP0 USEL UR4, UR5, UR4, !UP2 ;  /* 0x0000000405048287 */ /* 0x000fe8000d000000 */
[----:B------:R-:W-:Y:S02]  /*6790*/  @!UP0 UIMAD UR10, UR7, UR10, UR4 ;  /* 0x0000000a070a82a4 */ /* 0x000fe4000f8e0204 */
[----:B------:R-:W-:Y:S02]  /*67a0*/  @!UP0 UIADD3 UR11, UPT, UPT, UR11, -UR4, URZ ;  /* 0x800000040b0b8290 */ /* 0x000fe4000fffe0ff */
[----:B------:R-:W-:Y:S02]  /*67b0*/  UIMAD UR7, UR44, UR8, UR39 ;  /* 0x000000082c0772a4 */ /* 0x000fe4000f8e0227 */
[----:B------:R-:W-:Y:S02]  /*67c0*/  @!UP0 UIMAD UR6, UR11, UR45, UR5 ;  /* 0x0000002d0b0682a4 */ /* 0x000fe4000f8e0205 */
[----:B------:R-:W-:Y:S01]  /*67d0*/  UIMAD UR4, UR62, UR9, UR38 ;  /* 0x000000093e0472a4 */ /* 0x000fe2000f8e0226 */
[----:B------:R-:W-:Y:S02]  /*67e0*/  @!UP0 UMOV UR5, UR10 ;  /* 0x0000000a00058c82 */ /* 0x000fe40008000000 */
[----:B------:R-:W-:Y:S02]  /*67f0*/  UIMAD UR39, UR5, UR44, UR7 ;  /* 0x0000002c052772a4 */ /* 0x000fe4000f8e0207 */
[----:B------:R-:W-:Y:S11]  /*6800*/  UIMAD UR38, UR6, UR62, UR4 ;  /* 0x0000003e062672a4 */ /* 0x000ff6000f8e0204 */
[----:B------:R-:W-:Y:S01]  /*6810*/  @!UPT UIADD3 URZ, UPT, UPT, URZ, URZ, URZ ;  /* 0x000000fffffff290 */ /* 0x000fe2000fffe0ff */
.L_x_93:
[----:B------:R-:W-:Y:S01]  /*6820*/  UISETP.NE.AND UP0, UPT, UR41, 0x1, UPT ;  /* 0x000000012900788c */ /* 0x000fe2000bf05270 */
[----:B------:R-:W-:Y:S01]  /*6830*/  LOP3.LUT P0, RZ, R88, 0x1f0, RZ, 0xc0, !PT ;  /* 0x000001f058ff7812 */ /* 0x000fe2000780c0ff */
[----:B------:R-:W-:Y:S01]  /*6840*/  USHF.L.U32 UR53, UR27, 0x8, URZ ;  /* 0x000000081b357899 */ /* 0x000fe200080006ff */
[----:B------:R-:W-:Y:S01]  /*6850*/  BSSY.RECONVERGENT B6, `(.L_x_94) ;  /* 0x0000034000067945 */ /* 0x000fe20003800200 */
[----:B------:R-:W-:Y:S01]  /*6860*/  USHF.L.U32 UR49, UR26, 0x7, URZ ;  /* 0x000000071a317899 */ /* 0x000fe200080006ff */
[----:B------:R-:W-:Y:S06]  /*6870*/  IADD3 R91, PT, PT, R91, 0x1, RZ ;  /* 0x000000015b5b7810 */ /* 0x000fec0007ffe0ff */
[----:B------:R-:W1:Y:S01]  /*6880*/  @!UP0 LDCU.128 UR12, c[0x0][0xd10] ;  /* 0x0001a200ff0c87ac */ /* 0x000e620008000c00 */
[----:B------:R-:W2:Y:S01]  /*6890*/  @!UP0 LDCU UR5, c[0x0][0xd0c] ;  /* 0x0001a180ff0587ac */ /* 0x000ea20008000800 */
[----:B------:R-:W3:Y:S01]  /*68a0*/  @!UP0 LDCU UR10, c[0x0][0xd20] ;  /* 0x0001a400ff0a87ac */ /* 0x000ee20008000800 */
[----:B-1----:R-:W-:Y:S02]  /*68b0*/  UIMAD.WIDE.U32 UR8, UR39, UR12, URZ ;  /* 0x0000000c270872a5 */ /* 0x002fe4000f8e00ff */
[----:B------:R-:W-:Y:S02]  /*68c0*/  UIMAD.WIDE.U32 UR6, UR38, UR15, URZ ;  /* 0x0000000f260672a5 */ /* 0x000fe4000f8e00ff */
[----:B------:R-:W-:Y:S03]  /*68d0*/  @!UP0 UISETP.NE.AND UP1, UPT, UR14, 0x1, UPT ;  /* 0x000000010e00888c */ /* 0x000fe6000bf25270 */
[----:B------:R-:W-:Y:S01]  /*68e0*/  @!UP0 UMOV UR4, UR9 ;  /* 0x0000000900048c82 */ /* 0x000fe20008000000 */
[----:B--2---:R-:W-:Y:S02]  /*68f0*/  @!UP0 UISETP.NE.AND UP2, UPT, UR5, 0x1, UPT ;  /* 0x000000010500888c */ /* 0x004fe4000bf45270 */
[----:B------:R-:W-:Y:S01]  /*6900*/  @!UP0 USHF.R.U32.HI UR4, URZ, UR13, UR4 ;  /* 0x0000000dff048299 */ /* 0x000fe20008011604 */
[----:B------:R-:W-:Y:S02]  /*6910*/  @!UP0 UMOV UR6, UR7 ;  /* 0x0000000700068c82 */ /* 0x000fe40008000000 */
[----:B---3--:R-:W-:Y:S02]  /*6920*/  @!UP0 USHF.R.U32.HI UR6, URZ, UR10, UR6 ;  /* 0x0000000aff068299 */ /* 0x008fe40008011606 */
[----:B------:R-:W-:Y:S02]  /*6930*/  @!UP0 USEL UR7, UR39, UR4, !UP2 ;  /* 0x0000000427078287 */ /* 0x000fe4000d000000 */
[----:B------:R-:W-:Y:S04]  /*6940*/  @!UP0 USEL UR6, UR38, UR6, !UP1 ;  /* 0x0000000626068287 */ /* 0x000fe8000c800000 */
[----:B------:R-:W-:Y:S02]  /*6950*/  @!UP0 UIADD3 UR4, UPT, UPT, -UR7, UR6, URZ ;  /* 0x0000000607048290 */ /* 0x000fe4000fffe1ff */
[----:B------:R-:W-:Y:S02]  /*6960*/  @!UP0 UIADD3 UR6, UPT, UPT, UR7, -UR6, URZ ;  /* 0x8000000607068290 */ /* 0x000fe4000fffe0ff */
[----:B------:R-:W-:Y:S02]  /*6970*/  @!UP0 UIMAD UR39, UR4, UR5, UR39 ;  /* 0x00000005042782a4 */ /* 0x000fe4000f8e0227 */
[----:B------:R-:W-:Y:S01]  /*6980*/  @!UP0 UIMAD UR38, UR6, UR14, UR38 ;  /* 0x0000000e062682a4 */ /* 0x000fe2000f8e0226 */
[----:B------:R-:W-:Y:S11]  /*6990*/  @!P0 BRA `(.L_x_95) ;  /* 0x00000000007c8947 */ /* 0x000ff60003800000 */
[----:B------:R-:W1:Y:S01]  /*69a0*/  LDCU.64 UR8, c[0x4][0x80] ;  /* 0x01001000ff0877ac */ /* 0x000e620008000a00 */
[----:B------:R-:W-:Y:S01]  /*69b0*/  MOV R16, 0x0 ;  /* 0x0000000000107802 */ /* 0x000fe20000000f00 */
[----:B------:R-:W-:Y:S02]  /*69c0*/  HFMA2 R12, -RZ, RZ, 0, 5.9604644775390625e-08 ;  /* 0x00000001ff0c7431 */ /* 0x000fe400000001ff */
[----:B------:R-:W-:Y:S01]  /*69d0*/  IMAD.MOV.U32 R8, RZ, RZ, 0x70 ;  /* 0x00000070ff087424 */ /* 0x000fe200078e00ff */
[----:B------:R2:W3:Y:S01]  /*69e0*/  LDC.64 R14, c[0x4][R16] ;  /* 0x01000000100e7b82 */ /* 0x0004e20000000a00 */
[----:B------:R-:W4:Y:S01]  /*69f0*/  LDCU.64 UR6, c[0x4][0x88] ;  /* 0x01001100ff0677ac */ /* 0x000f220008000a00 */
[----:B------:R-:W-:Y:S01]  /*6a00*/  IMAD.MOV.U32 R13, RZ, RZ, RZ ;  /* 0x000000ffff0d7224 */ /* 0x000fe200078e00ff */
[----:B------:R-:W2:Y:S01]  /*6a10*/  LDCU.64 UR4, c[0x4][0x8] ;  /* 0x01000100ff0477ac */ /* 0x000ea20008000a00 */
[----:B-1----:R-:W-:Y:S01]  /*6a20*/  MOV R5, UR9 ;  /* 0x0000000900057c02 */ /* 0x002fe20008000f00 */
[----:B------:R-:W-:Y:S01]  /*6a30*/  IMAD.U32 R4, RZ, RZ, UR8 ;  /* 0x00000008ff047e24 */ /* 0x000fe2000f8e00ff */
[----:B----4-:R-:W-:Y:S01]  /*6a40*/  MOV R7, UR7 ;  /* 0x0000000700077c02 */ /* 0x010fe20008000f00 */
[----:B------:R-:W-:Y:S01]  /*6a50*/  IMAD.U32 R6, RZ, RZ, UR6 ;  /* 0x00000006ff067e24 */ /* 0x000fe2000f8e00ff */
[----:B--2---:R-:W-:Y:S01]  /*6a60*/  MOV R11, UR5 ;  /* 0x00000005000b7c02 */ /* 0x004fe20008000f00 */
[----:B------:R-:W-:Y:S02]  /*6a70*/  IMAD.U32 R10, RZ, RZ, UR4 ;  /* 0x00000004ff0a7e24 */ /* 0x000fe4000f8e00ff */
[----:B------:R-:W-:Y:S07]  /*6a80*/  LEPC R20, `(.L_x_96) ;  /* 0x000000001014794e */ /* 0x000fee0000000000 */
[----:B---3-5:R-:W-:Y:S05]  /*6a90*/  CALL.ABS.NOINC R14 ;  /* 0x000000000e007343 */ /* 0x028fea0003c00000 */
.L_x_96:
[----:B------:R-:W1:Y:S01]  /*6aa0*/  LDCU.64 UR8, c[0x4][0x80] ;  /* 0x01001000ff0877ac */ /* 0x000e620008000a00 */
[----:B------:R-:W2:Y:S01]  /*6ab0*/  LDC.64 R16, c[0x4][R16] ;  /* 0x0100000010107b82 */ /* 0x000ea20000000a00 */
[----:B------:R-:W-:Y:S02]  /*6ac0*/  HFMA2 R12, -RZ, RZ, 0, 5.9604644775390625e-08 ;  /* 0x00000001ff0c7431 */ /* 0x000fe400000001ff */
[----:B------:R-:W-:Y:S02]  /*6ad0*/  IMAD.MOV.U32 R8, RZ, RZ, 0x70 ;  /* 0x00000070ff087424 */ /* 0x000fe400078e00ff */
[----:B------:R-:W-:Y:S01]  /*6ae0*/  IMAD.MOV.U32 R13, RZ, RZ, RZ ;  /* 0x000000ffff0d7224 */ /* 0x000fe200078e00ff */
[----:B------:R-:W3:Y:S01]  /*6af0*/  LDCU.64 UR6, c[0x4][0x88] ;  /* 0x01001100ff0677ac */ /* 0x000ee20008000a00 */
[----:B------:R-:W4:Y:S01]  /*6b00*/  LDCU.64 UR4, c[0x4][0x8] ;  /* 0x01000100ff0477ac */ /* 0x000f220008000a00 */
[----:B-1----:R-:W-:Y:S02]  /*6b10*/  MOV R4, UR8 ;  /* 0x0000000800047c02 */ /* 0x002fe40008000f00 */
[----:B------:R-:W-:Y:S02]  /*6b20*/  MOV R5, UR9 ;  /* 0x0000000900057c02 */ /* 0x000fe40008000f00 */
[----:B---3--:R-:W-:Y:S01]  /*6b30*/  MOV R7, UR7 ;  /* 0x0000000700077c02 */ /* 0x008fe20008000f00 */
[----:B------:R-:W-:Y:S01]  /*6b40*/  IMAD.U32 R6, RZ, RZ, UR6 ;  /* 0x00000006ff067e24 */ /* 0x000fe2000f8e00ff */
[----:B----4-:R-:W-:Y:S01]  /*6b50*/  MOV R11, UR5 ;  /* 0x00000005000b7c02 */ /* 0x010fe20008000f00 */
[----:B------:R-:W-:Y:S02]  /*6b60*/  IMAD.U32 R10, RZ, RZ, UR4 ;  /* 0x00000004ff0a7e24 */ /* 0x000fe4000f8e00ff */
[----:B------:R-:W-:Y:S07]  /*6b70*/  LEPC R20, `(.L_x_95) ;  /* 0x000000001014794e */ /* 0x000fee0000000000 */
[----:B--2---:R-:W-:Y:S05]  /*6b80*/  CALL.ABS.NOINC R16 ;  /* 0x0000000010007343 */ /* 0x004fea0003c00000 */
.L_x_95:
[----:B------:R-:W-:Y:S05]  /*6b90*/  BSYNC.RECONVERGENT B6 ;  /* 0x0000000000067941 */ /* 0x000fea0003800200 */
.L_x_94:
[----:B------:R-:W-:Y:S02]  /*6ba0*/  R2UR UR6, R87 ;  /* 0x00000000570672ca */ /* 0x000fe400000e0000 */
[----:B------:R-:W-:Y:S02]  /*6bb0*/  R2UR UR5, R83 ;  /* 0x00000000530572ca */ /* 0x000fe400000e0000 */
[----:B------:R-:W-:Y:S02]  /*6bc0*/  R2UR UR4, R82 ;  /* 0x00000000520472ca */ /* 0x000fe400000e0000 */
[----:B------:R-:W-:Y:S02]  /*6bd0*/  ISETP.NE.U32.AND P4, PT, R76, RZ, PT ;  /* 0x000000ff4c00720c */ /* 0x000fe40003f85070 */
[----:B------:R-:W-:Y:S02]  /*6be0*/  ISETP.NE.U32.AND P2, PT, RZ, UR58, PT ;  /* 0x0000003aff007c0c */ /* 0x000fe4000bf45070 */
[----:B------:R-:W-:Y:S02]  /*6bf0*/  ISETP.NE.AND.EX P4, PT, R77, RZ, PT, P4 ;  /* 0x000000ff4d00720c */ /* 0x000fe40003f85340 */
[----:B------:R-:W-:Y:S01]  /*6c00*/  ISETP.NE.AND.EX P2, PT, RZ, UR59, PT, P2 ;  /* 0x0000003bff007c0c */ /* 0x000fe2000bf45320 */
[----:B------:R-:W-:Y:S02]  /*6c10*/  UISETP.NE.AND UP2, UPT, UR6, URZ, UPT ;  /* 0x000000ff0600728c */ /* 0x000fe4000bf45270 */
[----:B------:R-:W-:Y:S04]  /*6c20*/  UISETP.NE.U32.AND UP0, UPT, UR5, URZ, UPT ;  /* 0x000000ff0500728c */ /* 0x000fe8000bf05070 */
[----:B------:R-:W-:Y:S01]  /*6c30*/  UISETP.NE.AND.EX UP1, UPT, UR4, URZ, UPT, UP0 ;  /* 0x000000ff0400728c */ /* 0x000fe2000bf25300 */
[----:B------:R-:W-:Y:S01]  /*6c40*/  PLOP3.LUT P1, PT, PT, PT, UP2, 0x80, 0x8 ;  /* 0x000000000008781c */ /* 0x000fe20003f2f028 */
[----:B------:R-:W-:Y:S03]  /*6c50*/  UPLOP3.LUT UP0, UPT, UPT, UPT, UPT, 0x40, 0x4 ;  /* 0x000000000004789c */ /* 0x000fe60003f0e870 */
[----:B------:R-:W-:Y:S06]  /*6c60*/  @UP2 UPLOP3.LUT UP0, UPT, UPT, UPT, UP1, 0x80, 0x8 ;  /* 0x000000000008289c */ /* 0x000fec0003f0f010 */
[----:B------:R-:W-:Y:S01]  /*6c70*/  PLOP3.LUT P0, PT, PT, PT, UP0, 0x80, 0x8 ;  /* 0x000000000008781c */ /* 0x000fe20003f0f008 */
[----:B------:R-:W-:Y:S01]  /*6c80*/  @!UPT UIADD3 URZ, UPT, UPT, URZ, URZ, URZ ;  /* 0x000000fffffff290 */ /* 0x000fe2000fffe0ff */
[----:B------:R-:W-:Y:S11]  /*6c90*/  BRA.U !UP1, `(.L_x_97) ;  /* 0x0000000109407547 */ /* 0x000ff6000b800000 */
[----:B------:R-:W-:Y:S01]  /*6ca0*/  UISETP.NE.U32.AND UP0, UPT, UR58, URZ, UPT ;  /* 0x000000ff3a00728c */ /* 0x000fe2000bf05070 */
[----:B------:R-:W-:Y:S01]  /*6cb0*/  R2UR UR6, R83 ;  /* 0x00000000530672ca */ /* 0x000fe200000e0000 */
[----:B------:R-:W1:Y:S01]  /*6cc0*/  LDCU.64 UR8, c[0x0][0x358] ;  /* 0x00006b00ff0877ac */ /* 0x000e620008000a00 */
[----:B------:R-:W-:Y:S02]  /*6cd0*/  HFMA2 R78, -RZ, RZ, 0, 5.9604644775390625e-08 ;  /* 0x00000001ff4e7431 */ /* 0x000fe400000001ff */
[----:B------:R-:W-:Y:S01]  /*6ce0*/  IMAD.MOV.U32 R0, RZ, RZ, 0x1 ;  /* 0x00000001ff007424 */ /* 0x000fe200078e00ff */
[----:B------:R-:W-:Y:S06]  /*6cf0*/  UISETP.NE.AND.EX UP0, UPT, UR59, URZ, UPT, UP0 ;  /* 0x000000ff3b00728c */ /* 0x000fec000bf05300 */
[----:B------:R-:W-:Y:S05]  /*6d00*/  PLOP3.LUT P3, PT, PT, PT, UP0, 0x80, 0x8 ;  /* 0x000000000008781c */ /* 0x000fea0003f6f008 */
[----:B------:R-:W2:Y:S01]  /*6d10*/  @UP0 LDCU.64 UR4, c[0x0][0xa88] ;  /* 0x00015100ff0407ac */ /* 0x000ea20008000a00 */
[----:B------:R-:W-:Y:S07]  /*6d20*/  @UP0 UIMAD UR6, UR36, UR6, URZ ;  /* 0x00000006240602a4 */ /* 0x000fee000f8e02ff */
[----:B------:R-:W-:Y:S01]  /*6d30*/  @!P3 PRMT R78, R0, 0x7610, R78 ;  /* 0x00007610004eb816 */ /* 0x000fe2000000004e */
[----:B--2---:R-:W-:Y:S06]  /*6d40*/  @UP0 UIMAD.WIDE UR4, UR6, 0x4, UR4 ;  /* 0x00000004060408a5 */ /* 0x004fec000f8e0204 */
[----:B------:R-:W-:Y:S02]  /*6d50*/  IMAD.U32 R4, RZ, RZ, UR4 ;  /* 0x00000004ff047e24 */ /* 0x000fe4000f8e00ff */
[----:B------:R-:W-:Y:S03]  /*6d60*/  IMAD.U32 R5, RZ, RZ, UR5 ;  /* 0x00000005ff057e24 */ /* 0x000fe6000f8e00ff */
[----:B------:R-:W2:Y:S02]  /*6d70*/  @!UP0 LDCU UR4, c[0x0][0xa80] ;  /* 0x00015000ff0487ac */ /* 0x000ea40008000800 */
[----:B-1---5:R1:W5:Y:S02]  /*6d80*/  @P3 LDG.E R41, desc[UR8][R4.64] ;  /* 0x0000000804293981 */ /* 0x022364000c1e1900 */
[----:B-12---:R-:W-:Y:S02]  /*6d90*/  @!P3 MOV R41, UR4 ;  /* 0x000000040029bc02 */ /* 0x006fe40008000f00 */
.L_x_97:
[----:B------:R-:W-:Y:S05]  /*6da0*/  @!P4 BRA `(.L_x_98) ;  /* 0x000000000024c947 */ /* 0x000fea0003800000 */
[----:B------:R-:W-:Y:S01]  /*6db0*/  ISETP.NE.U32.AND P3, PT, R74, RZ, PT ;  /* 0x000000ff4a00720c */ /* 0x000fe20003f65070 */
[----:B------:R-:W1:Y:S03]  /*6dc0*/  LDCU.64 UR4, c[0x0][0x358] ;  /* 0x00006b00ff0477ac */ /* 0x000e660008000a00 */
[----:B------:R-:W-:Y:S11]  /*6dd0*/  ISETP.NE.AND.EX P3, PT, R75, RZ, PT, P3 ;  /* 0x000000ff4b00720c */ /* 0x000ff60003f65330 */
[----:B------:R-:W-:Y:S02]  /*6de0*/  @!UPT UIADD3 URZ, UPT, UPT, URZ, URZ, URZ ;  /* 0x000000fffffff290 */ /* 0x000fe4000fffe0ff */
[----:B------:R-:W2:Y:S01]  /*6df0*/  @P3 LDC.64 R4, c[0x0][0xaa8] ;  /* 0x0002aa00ff043b82 */ /* 0x000ea20000000a00 */
[----:B------:R-:W-:Y:S04]  /*6e00*/  @P3 IMAD R0, R76, UR36, RZ ;  /* 0x000000244c003c24 */ /* 0x000fe8000f8e02ff */
[----:B--2---:R-:W-:Y:S05]  /*6e10*/  @P3 IMAD.WIDE R4, R0, 0x4, R4 ;  /* 0x0000000400043825 */ /* 0x004fea00078e0204 */
[----:B-1---5:R1:W5:Y:S02]  /*6e20*/  @P3 LDG.E R36, desc[UR4][R4.64] ;  /* 0x0000000404243981 */ /* 0x022364000c1e1900 */
[----:B-1----:R-:W2:Y:S02]  /*6e30*/  @!P3 LDC R36, c[0x0][0xaa0] ;  /* 0x0002a800ff24bb82 */ /* 0x002ea40000000800 */
.L_x_98:
[----:B-----5:R-:W-:Y:S01]  /*6e40*/  FSETP.NEU.AND P3, PT, R41, RZ, PT ;  /* 0x000000ff2900720b */ /* 0x020fe20003f6d000 */
[----:B------:R-:W-:Y:S01]  /*6e50*/  IMAD.U32 R3, RZ, RZ, UR37 ;  /* 0x00000025ff037e24 */ /* 0x000fe2000f8e00ff */
[----:B------:R-:W-:Y:S01]  /*6e60*/  SEL R5, RZ, 0xffffffff, P2 ;  /* 0xffffffffff057807 */ /* 0x000fe20001000000 */
[----:B------:R-:W-:Y:S01]  /*6e70*/  BSSY B1, `(.L_x_99) ;  /* 0x0000067000017945 */ /* 0x000fe20003800000 */
[----:B------:R-:W-:Y:S01]  /*6e80*/  @P1 LOP3.LUT P2, RZ, R78, 0xff, RZ, 0xc0, !PT ;  /* 0x000000ff4eff1812 */ /* 0x000fe2000784c0ff */
[----:B------:R-:W-:Y:S01]  /*6e90*/  IMAD.MOV.U32 R102, RZ, RZ, 0x1 ;  /* 0x00000001ff667424 */ /* 0x000fe200078e00ff */
[----:B------:R-:W-:Y:S01]  /*6ea0*/  @P1 SEL R4, RZ, 0xffffffff, P3 ;  /* 0xffffffffff041807 */ /* 0x000fe20001800000 */
[----:B------:R-:W-:Y:S01]  /*6eb0*/  IMAD.IADD R92, R94, 0x1, R73 ;  /* 0x000000015e5c7824 */ /* 0x000fe200078e0249 */
[----:B------:R-:W-:Y:S01]  /*6ec0*/  LOP3.LUT P4, R89, R78, 0xff, RZ, 0xc0, !PT ;  /* 0x000000ff4e597812 */ /* 0x000fe2000788c0ff */
[----:B------:R-:W-:Y:S01]  /*6ed0*/  IMAD.IADD R90, R94, 0x1, R79 ;  /* 0x000000015e5a7824 */ /* 0x000fe200078e024f */
[C---:B------:R-:W-:Y:S01]  /*6ee0*/  @P0 SEL R4, R5.reuse, R4, !P2 ;  /* 0x0000000405040207 */ /* 0x040fe20005000000 */
[----:B------:R-:W-:Y:S01]  /*6ef0*/  IMAD.MOV.U32 R101, RZ, RZ, RZ ;  /* 0x000000ffff657224 */ /* 0x000fe200078e00ff */
[----:B------:R-:W-:Y:S01]  /*6f00*/  PLOP3.LUT P0, PT, PT, PT, UP1, 0x80, 0x8 ;  /* 0x000000000008781c */ /* 0x000fe20003f0f018 */
[----:B------:R-:W-:Y:S01]  /*6f10*/  IMAD.MOV.U32 R72, RZ, RZ, RZ ;  /* 0x000000ffff487224 */ /* 0x000fe200078e00ff */
[----:B------:R-:W-:Y:S02]  /*6f20*/  @P1 LOP3.LUT R4, R4, 0x1, RZ, 0xc0, !PT ;  /* 0x0000000104041812 */ /* 0x000fe400078ec0ff */
[----:B------:R-:W-:Y:S02]  /*6f30*/  CS2R R70, SRZ ;  /* 0x0000000000467805 */ /* 0x000fe4000001ff00 */
[----:B------:R-:W-:Y:S02]  /*6f40*/  CS2R R68, SRZ ;  /* 0x0000000000447805 */ /* 0x000fe4000001ff00 */
[----:B------:R-:W-:Y:S02]  /*6f50*/  CS2R R66, SRZ ;  /* 0x0000000000427805 */ /* 0x000fe4000001ff00 */
[----:B------:R-:W-:Y:S01]  /*6f60*/  ISETP.NE.U32.OR P5, PT, R4, 0x1, !P1 ;  /* 0x000000010400780c */ /* 0x000fe20004fa5470 */
[----:B------:R-:W-:Y:S01]  /*6f70*/  IMAD.U32 R4, RZ, RZ, UR37 ;  /* 0x00000025ff047e24 */ /* 0x000fe2000f8e00ff */
[----:B------:R-:W-:Y:S02]  /*6f80*/  CS2R R64, SRZ ;  /* 0x0000000000407805 */ /* 0x000fe4000001ff00 */
[----:B------:R-:W-:Y:S02]  /*6f90*/  CS2R R62, SRZ ;  /* 0x00000000003e7805 */ /* 0x000fe4000001ff00 */
[----:B------:R-:W-:Y:S02]  /*6fa0*/  P2R R100, PR, RZ, 0x20 ;  /* 0x00000020ff647803 */ /* 0x000fe40000000000 */
[----:B------:R-:W-:Y:S02]  /*6fb0*/  CS2R R60, SRZ ;  /* 0x00000000003c7805 */ /* 0x000fe4000001ff00 */
[----:B------:R-:W-:Y:S02]  /*6fc0*/  SHF.L.U32 R0, R4, 0x1f, RZ ;  /* 0x0000001f04007819 */ /* 0x000fe400000006ff */
[----:B------:R-:W-:Y:S02]  /*6fd0*/  CS2R R58, SRZ ;  /* 0x00000000003a7805 */ /* 0x000fe4000001ff00 */
[----:B------:R-:W-:Y:S02]  /*6fe0*/  SEL R4, RZ, 0xffffffff, P3 ;  /* 0xffffffffff047807 */ /* 0x000fe40001800000 */
[----:B------:R-:W-:Y:S02]  /*6ff0*/  CS2R R56, SRZ ;  /* 0x0000000000387805 */ /* 0x000fe4000001ff00 */
[----:B------:R-:W-:Y:S02]  /*7000*/  CS2R R54, SRZ ;  /* 0x0000000000367805 */ /* 0x000fe4000001ff00 */
[----:B------:R-:W-:Y:S02]  /*7010*/  CS2R R52, SRZ ;  /* 0x0000000000347805 */ /* 0x000fe4000001ff00 */
[----:B------:R-:W-:Y:S02]  /*7020*/  @P0 SEL R4, R5, R4, !P4 ;  /* 0x0000000405040207 */ /* 0x000fe40006000000 */
[----:B------:R-:W-:Y:S02]  /*7030*/  CS2R R50, SRZ ;  /* 0x0000000000327805 */ /* 0x000fe4000001ff00 */
[----:B------:R-:W-:Y:S02]  /*7040*/  @P5 SHF.L.U32 R6, RZ, 0x1f, RZ ;  /* 0x0000001fff065819 */ /* 0x000fe400000006ff */
[----:B------:R-:W-:Y:S02]  /*7050*/  CS2R R48, SRZ ;  /* 0x0000000000307805 */ /* 0x000fe4000001ff00 */
[----:B------:R-:W-:Y:S02]  /*7060*/  LOP3.LUT R4, R4, 0x1, RZ, 0xc0, !PT ;  /* 0x0000000104047812 */ /* 0x000fe400078ec0ff */
[----:B------:R-:W-:Y:S01]  /*7070*/  CS2R R46, SRZ ;  /* 0x00000000002e7805 */ /* 0x000fe2000001ff00 */
[----:B------:R-:W1:Y:S01]  /*7080*/  @P5 SYNCS.PHASECHK.TRANS64.TRYWAIT P2, [UR46+0x60], R6 ;  /* 0x00006006ff0055a7 */ /* 0x000e62000804112e */
[----:B------:R-:W-:Y:S02]  /*7090*/  ISETP.NE.AND P0, PT, RZ, UR37, PT ;  /* 0x00000025ff007c0c */ /* 0x000fe4000bf05270 */
[----:B------:R-:W-:Y:S02]  /*70a0*/  CS2R R44, SRZ ;  /* 0x00000000002c7805 */ /* 0x000fe4000001ff00 */
[----:B------:R-:W-:Y:S02]  /*70b0*/  ISETP.NE.U32.AND P3, PT, R4, 0x1, PT ;  /* 0x000000010400780c */ /* 0x000fe40003f65070 */
[----:B------:R-:W-:Y:S01]  /*70c0*/  CS2R R42, SRZ ;  /* 0x00000000002a7805 */ /* 0x000fe2000001ff00 */
[----:B------:R-:W-:Y:S01]  /*70d0*/  IMAD.MOV.U32 R40, RZ, RZ, RZ ;  /* 0x000000ffff287224 */ /* 0x000fe200078e00ff */
[----:B------:R-:W-:Y:S01]  /*70e0*/  SEL R38, RZ, 0xe0, P0 ;  /* 0x000000e0ff267807 */ /* 0x000fe20000000000 */
[----:B------:R-:W-:Y:S01]  /*70f0*/  IMAD R37, R3, 0xe0, R2 ;  /* 0x000000e003257824 */ /* 0x000fe200078e0202 */
[----:B------:R-:W-:Y:S01]  /*7100*/  P2R R103, PR, RZ, 0x8 ;  /* 0x00000008ff677803 */ /* 0x000fe20000000000 */
[----:B------:R3:W4:Y:S01]  /*7110*/  SYNCS.PHASECHK.TRANS64.TRYWAIT P1, [UR46+0xd0], R0 ;  /* 0x0000d000ff0075a7 */ /* 0x000722000802112e */
[----:B-1----:R-:W-:Y:S01]  /*7120*/  @P5 SEL R102, RZ, 0x1, !P2 ;  /* 0x00000001ff665807 */ /* 0x002fe20005000000 */
[----:B---3--:R-:W-:Y:S06]  /*7130*/  @!P5 BRA `(.L_x_100) ;  /* 0x0000000000e8d947 */ /* 0x008fec0003800000 */
[----:B------:R-:W-:Y:S01]  /*7140*/  IMAD.MOV.U32 R40, RZ, RZ, RZ ;  /* 0x000000ffff287224 */ /* 0x000fe200078e00ff */
[----:B------:R-:W-:Y:S01]  /*7150*/  ISETP.NE.AND P0, PT, R102, RZ, PT ;  /* 0x000000ff6600720c */ /* 0x000fe20003f05270 */
[----:B------:R-:W-:Y:S01]  /*7160*/  BSSY B0, `(.L_x_101) ;  /* 0x0000014000007945 */ /* 0x000fe20003800000 */
[----:B------:R-:W-:Y:S02]  /*7170*/  CS2R R42, SRZ ;  /* 0x00000000002a7805 */ /* 0x000fe4000001ff00 */
        /* <DEDUP_REMOVED lines=13> */
[----:B------:R-:W-:Y:S01]  /*7250*/  CS2R R70, SRZ ;  /* 0x0000000000467805 */ /* 0x000fe2000001ff00 */
[----:B------:R-:W-:Y:S06]  /*7260*/  @P0 BRA `(.L_x_102) ;  /* 0x00000000000c0947 */ /* 0x000fec0003800000 */
[----:B------:R-:W-:Y:S04]  /*7270*/  SHF.L.U32 R4, RZ, 0x1f, RZ ;  /* 0x0000001fff047819 */ /* 0x000fe800000006ff */
[----:B------:R-:W1:Y:S02]  /*7280*/  SYNCS.PHASECHK.TRANS64.TRYWAIT P0, [UR46+0x60], R4 ;  /* 0x00006004ff0075a7 */ /* 0x000e64000800112e */
[----:B-1----:R-:W-:Y:S05]  /*7290*/  @!P0 BRA `(.L_x_103) ;  /* 0x0000007c00dc8947 */ /* 0x002fea0003800000 */
.L_x_102:
[----:B------:R-:W-:Y:S05]  /*72a0*/  BSYNC B0 ;  /* 0x0000000000007941 */ /* 0x000fea0003800000 */
.L_x_101:
[----:B------:R-:W-:Y:S01]  /*72b0*/  ISETP.NE.AND P0, PT, R103, RZ, PT ;  /* 0x000000ff6700720c */ /* 0x000fe20003f05270 */
[----:B------:R-:W-:Y:S11]  /*72c0*/  HFMA2 R101, -RZ, RZ, 0, 5.9604644775390625e-08 ;  /* 0x00000001ff657431 */ /* 0x000ff600000001ff */
[----:B------:R-:W-:Y:S01]  /*72d0*/  @!UPT UIADD3 URZ, UPT, UPT, URZ, URZ, URZ ;  /* 0x000000fffffff290 */ /* 0x000fe2000fffe0ff */
[----:B------:R3:W1:Y:S04]  /*72e0*/  @P0 LDS R72, [R90+0xe00] ;  /* 0x000e00005a480984 */ /* 0x0006680000000800 */
[----:B------:R3:W1:Y:S04]  /*72f0*/  @P0 LDS R40, [R81+UR46+0x200] ;  /* 0x0002002e51280984 */ /* 0x0006680008000800 */
[----:B------:R3:W1:Y:S04]  /*7300*/  @P0 LDS R42, [R92+0x200] ;  /* 0x000200005c2a0984 */ /* 0x0006680000000800 */
[----:B------:R3:W1:Y:S04]  /*7310*/  @P0 LDS R43, [R79] ;  /* 0x000000004f2b0984 */ /* 0x0006680000000800 */
[----:B------:R3:W1:Y:S04]  /*7320*/  @P0 LDS R44, [R90] ;  /* 0x000000005a2c0984 */ /* 0x0006680000000800 */
[----:B------:R3:W1:Y:S04]  /*7330*/  @P0 LDS R45, [R81+UR46+0x400] ;  /* 0x0004002e512d0984 */ /* 0x0006680008000800 */
[----:B------:R3:W1:Y:S04]  /*7340*/  @P0 LDS R46, [R92+0x400] ;  /* 0x000400005c2e0984 */ /* 0x0006680000000800 */
[----:B------:R3:W1:Y:S04]  /*7350*/  @P0 LDS R47, [R79+0x200] ;  /* 0x000200004f2f0984 */ /* 0x0006680000000800 */
[----:B------:R3:W1:Y:S04]  /*7360*/  @P0 LDS R48, [R90+0x200] ;  /* 0x000200005a300984 */ /* 0x0006680000000800 */
        /* <DEDUP_REMOVED lines=22> */
[----:B------:R3:W1:Y:S02]  /*74d0*/  @P0 LDS R71, [R79+0xe00] ;  /* 0x000e00004f470984 */ /* 0x0006640000000800 */
.L_x_100:
[----:B------:R-:W-:Y:S05]  /*74e0*/  BSYNC B1 ;  /* 0x0000000000017941 */ /* 0x000fea0003800000 */
.L_x_99:
[----:B------:R-:W-:Y:S05]  /*74f0*/  IMAD.IADD R39, R37, 0x1, R38 ;  /* 0x0000000125277824 */ /* 0x000fea00078e0226 */
[----:B-1----:R-:W-:Y:S04]  /*7500*/  SHF.R.U32.HI R3, RZ, 0x15, R39 ;  /* 0x00000015ff037819 */ /* 0x002fe80000011627 */
[----:B------:R-:W-:Y:S01]  /*7510*/  LOP3.LUT P0, RZ, R3, 0x3, R80, 0x48, !PT ;  /* 0x0000000303ff7812 */ /* 0x000fe20007804850 */
[----:B------:R-:W-:Y:S01]  /*7520*/  @!UPT UIADD3 URZ, UPT, UPT, URZ, URZ, URZ ;  /* 0x000000fffffff290 */ /* 0x000fe2000fffe0ff */
[----:B----4-:R-:W-:Y:S11]  /*7530*/  @P1 BRA `(.L_x_104) ;  /* 0x0000000000081947 */ /* 0x010ff60003800000 */
[----:B------:R-:W1:Y:S02]  /*7540*/  SYNCS.PHASECHK.TRANS64.TRYWAIT P1, [UR46+0xd0], R0 ;  /* 0x0000d000ff0075a7 */ /* 0x000e64000802112e */
[----:B-1----:R-:W-:Y:S05]  /*7550*/  @!P1 BRA `(.L_x_105) ;  /* 0x0000007c00449947 */ /* 0x002fea0003800000 */
.L_x_104:
[----:B------:R-:W-:Y:S05]  /*7560*/  @!P0 BRA `(.L_x_106) ;  /* 0x0000000000408947 */ /* 0x000fea0003800000 */
[----:B------:R-:W4:Y:S01]  /*7570*/  LDCU.64 UR8, c[0x4][0x70] ;  /* 0x01000e00ff0877ac */ /* 0x000f220008000a00 */
[----:B------:R-:W-:Y:S01]  /*7580*/  MOV R15, 0x0 ;  /* 0x00000000000f7802 */ /* 0x000fe20000000f00 */
[----:B------:R-:W-:Y:S02]  /*7590*/  HFMA2 R12, -RZ, RZ, 0, 5.9604644775390625e-08 ;  /* 0x00000001ff0c7431 */ /* 0x000fe400000001ff */
[----:B------:R-:W-:Y:S02]  /*75a0*/  IMAD.MOV.U32 R8, RZ, RZ, 0x192 ;  /* 0x00000192ff087424 */ /* 0x000fe400078e00ff */
[----:B------:R-:W-:Y:S01]  /*75b0*/  IMAD.MOV.U32 R13, RZ, RZ, RZ ;  /* 0x000000ffff0d7224 */ /* 0x000fe200078e00ff */
[----:B------:R-:W5:Y:S01]  /*75c0*/  LDCU.64 UR6, c[0x4][0x78] ;  /* 0x01000f00ff0677ac */ /* 0x000f620008000a00 */
[----:B------:R-:W1:Y:S01]  /*75d0*/  LDC.64 R14, c[0x4][R15] ;  /* 0x010000000f0e7b82 */ /* 0x000e620000000a00 */
[----:B------:R-:W2:Y:S01]  /*75e0*/  LDCU.64 UR4, c[0x4][0x10] ;  /* 0x01000200ff0477ac */ /* 0x000ea20008000a00 */
[----:B----4-:R-:W-:Y:S01]  /*75f0*/  MOV R5, UR9 ;  /* 0x0000000900057c02 */ /* 0x010fe20008000f00 */
[----:B------:R-:W-:Y:S01]  /*7600*/  IMAD.U32 R4, RZ, RZ, UR8 ;  /* 0x00000008ff047e24 */ /* 0x000fe2000f8e00ff */
[----:B-----5:R-:W-:Y:S01]  /*7610*/  MOV R7, UR7 ;  /* 0x0000000700077c02 */ /* 0x020fe20008000f00 */
[----:B------:R-:W-:Y:S01]  /*7620*/  IMAD.U32 R6, RZ, RZ, UR6 ;  /* 0x00000006ff067e24 */ /* 0x000fe2000f8e00ff */
[----:B--2---:R-:W-:Y:S01]  /*7630*/  MOV R11, UR5 ;  /* 0x00000005000b7c02 */ /* 0x004fe20008000f00 */
[----:B------:R-:W-:Y:S02]  /*7640*/  IMAD.U32 R10, RZ, RZ, UR4 ;  /* 0x00000004ff0a7e24 */ /* 0x000fe4000f8e00ff */
[----:B------:R-:W-:Y:S07]  /*7650*/  LEPC R20, `(.L_x_106) ;  /* 0x000000001014794e */ /* 0x000fee0000000000 */
[----:B-1-3--:R-:W-:Y:S05]  /*7660*/  CALL.ABS.NOINC R14 ;  /* 0x000000000e007343 */ /* 0x00afea0003c00000 */
.L_x_106:
[----:B------:R-:W-:Y:S05]  /*7670*/  WARPSYNC.ALL ;  /* 0x0000000000007948 */ /* 0x000fea0003800000 */
[----:B------:R-:W-:Y:S01]  /*7680*/  R2UR UR4, R39 ;  /* 0x00000000270472ca */ /* 0x000fe200000e0000 */
[----:B------:R-:W-:Y:S01]  /*7690*/  BSSY.RECONVERGENT B0, `(.L_x_107) ;  /* 0x0000088000007945 */ /* 0x000fe20003800200 */
[----:B------:R-:W-:Y:S02]  /*76a0*/  R2UR UR5, R98 ;  /* 0x00000000620572ca */ /* 0x000fe400000e0000 */
[----:B------:R-:W-:Y:S09]  /*76b0*/  ISETP.NE.AND P0, PT, R95, RZ, PT ;  /* 0x000000ff5f00720c */ /* 0x000ff20003f05270 */
[----:B------:R-:W4:Y:S01]  /*76c0*/  LDTM.x32 R4, tmem[UR4] ;  /* 0x00000004000479ee */ /* 0x000f2200082c0000 */
[----:B------:R-:W-:Y:S01]  /*76d0*/  NOP ;  /* 0x0000000000007918 */ /* 0x000fe20000000000 */
[----:B----4-:R-:W-:Y:S01]  /*76e0*/  SYNCS.ARRIVE.TRANS64.RED.A1T0 RZ, [UR5], RZ ;  /* 0x000000ffffff79a7 */ /* 0x010fe20008100405 */
[C---:B--2---:R-:W-:Y:S01]  /*76f0*/  FMUL R4, R36.reuse, R4 ;  /* 0x0000000424047220 */ /* 0x044fe20000400000 */
[C---:B------:R-:W-:Y:S01]  /*7700*/  FMUL R5, R36.reuse, R5 ;  /* 0x0000000524057220 */ /* 0x040fe20000400000 */
[C---:B------:R-:W-:Y:S01]  /*7710*/  FMUL R6, R36.reuse, R6 ;  /* 0x0000000624067220 */ /* 0x040fe20000400000 */
[C---:B------:R-:W-:Y:S01]  /*7720*/  FMUL R7, R36.reuse, R7 ;  /* 0x0000000724077220 */ /* 0x040fe20000400000 */
[C---:B------:R-:W-:Y:S01]  /*7730*/  FFMA R4, R41.reuse, R40, R4 ;  /* 0x0000002829047223 */ /* 0x040fe20000000004 */
[C---:B------:R-:W-:Y:S01]  /*7740*/  FFMA R5, R41.reuse, R42, R5 ;  /* 0x0000002a29057223 */ /* 0x040fe20000000005 */
[C---:B------:R-:W-:Y:S01]  /*7750*/  FFMA R6, R41.reuse, R43, R6 ;  /* 0x0000002b29067223 */ /* 0x040fe20000000006 */
[C---:B------:R-:W-:Y:S01]  /*7760*/  FFMA R7, R41.reuse, R44, R7 ;  /* 0x0000002c29077223 */ /* 0x040fe20000000007 */
[C---:B------:R-:W-:Y:S01]  /*7770*/  FMUL R8, R36.reuse, R8 ;  /* 0x0000000824087220 */ /* 0x040fe20000400000 */
[----:B------:R2:W-:Y:S01]  /*7780*/  STS [R81+UR46+0x200], R4 ;  /* 0x0002000451007988 */ /* 0x0005e2000800082e */
[C---:B------:R-:W-:Y:S01]  /*7790*/  FMUL R9, R36.reuse, R9 ;  /* 0x0000000924097220 */ /* 0x040fe20000400000 */
[C---:B------:R-:W-:Y:S01]  /*77a0*/  FMUL R10, R36.reuse, R10 ;  /* 0x0000000a240a7220 */ /* 0x040fe20000400000 */
[C---:B------:R-:W-:Y:S01]  /*77b0*/  FFMA R8, R41.reuse, R45, R8 ;  /* 0x0000002d29087223 */ /* 0x040fe20000000008 */
[----:B------:R2:W-:Y:S01]  /*77c0*/  STS [R92+0x200], R5 ;  /* 0x000200055c007388 */ /* 0x0005e20000000800 */
[C---:B------:R-:W-:Y:S01]  /*77d0*/  FFMA R9, R41.reuse, R46, R9 ;  /* 0x0000002e29097223 */ /* 0x040fe20000000009 */
[C---:B------:R-:W-:Y:S01]  /*77e0*/  FFMA R10, R41.reuse, R47, R10 ;  /* 0x0000002f290a7223 */ /* 0x040fe2000000000a */
[C---:B------:R-:W-:Y:S01]  /*77f0*/  FMUL R11, R36.reuse, R11 ;  /* 0x0000000b240b7220 */ /* 0x040fe20000400000 */
[----:B------:R2:W-:Y:S01]  /*7800*/  STS [R79], R6 ;  /* 0x000000064f007388 */ /* 0x0005e20000000800 */
[C---:B------:R-:W-:Y:S01]  /*7810*/  FMUL R12, R36.reuse, R12 ;  /* 0x0000000c240c7220 */ /* 0x040fe20000400000 */
[C---:B------:R-:W-:Y:S01]  /*7820*/  FMUL R13, R36.reuse, R13 ;  /* 0x0000000d240d7220 */ /* 0x040fe20000400000 */
[C---:B------:R-:W-:Y:S01]  /*7830*/  FFMA R11, R41.reuse, R48, R11 ;  /* 0x00000030290b7223 */ /* 0x040fe2000000000b */
[----:B------:R2:W-:Y:S01]  /*7840*/  STS [R90], R7 ;  /* 0x000000075a007388 */ /* 0x0005e20000000800 */
        /* <DEDUP_REMOVED lines=11> */
[----:B------:R2:W-:Y:S01]  /*7900*/  STS [R79+0x200], R10 ;  /* 0x0002000a4f007388 */ /* 0x0005e20000000800 */
[C---:B------:R-:W-:Y:S01]  /*7910*/  FMUL R18, R36.reuse, R18 ;  /* 0x0000001224127220 */ /* 0x040fe20000400000 */
[C---:B------:R-:W-:Y:S01]  /*7920*/  FMUL R19, R36.reuse, R19 ;  /* 0x0000001324137220 */ /* 0x040fe20000400000 */
[C---:B------:R-:W-:Y:S01]  /*7930*/  FFMA R17, R41.reuse, R54, R17 ;  /* 0x0000003629117223 */ /* 0x040fe20000000011 */
[----:B------:R2:W-:Y:S01]  /*7940*/  STS [R90+0x200], R11 ;  /* 0x0002000b5a007388 */ /* 0x0005e20000000800 */
        /* <DEDUP_REMOVED lines=42> */
[----:B------:R-:W-:Y:S01]  /*7bf0*/  FMUL R35, R36, R35 ;  /* 0x0000002324237220 */ /* 0x000fe20000400000 */
[----:B------:R2:W-:Y:S03]  /*7c00*/  STS [R79+0x800], R22 ;  /* 0x000800164f007388 */ /* 0x0005e60000000800 */
[----:B------:R-:W-:Y:S01]  /*7c10*/  FFMA R35, R41, R72, R35 ;  /* 0x0000004829237223 */ /* 0x000fe20000000023 */
[----:B------:R2:W-:Y:S04]  /*7c20*/  STS [R90+0x800], R23 ;  /* 0x000800175a007388 */ /* 0x0005e80000000800 */
[----:B------:R2:W-:Y:S04]  /*7c30*/  STS [R81+UR46+0xc00], R24 ;  /* 0x000c001851007988 */ /* 0x0005e8000800082e */
[----:B------:R2:W-:Y:S04]  /*7c40*/  STS [R92+0xc00], R25 ;  /* 0x000c00195c007388 */ /* 0x0005e80000000800 */
[----:B------:R2:W-:Y:S04]  /*7c50*/  STS [R79+0xa00], R26 ;  /* 0x000a001a4f007388 */ /* 0x0005e80000000800 */
        /* <DEDUP_REMOVED lines=8> */
[----:B------:R2:W-:Y:S01]  /*7ce0*/  STS [R90+0xe00], R35 ;  /* 0x000e00235a007388 */ /* 0x0005e20000000800 */
[----:B------:R-:W-:Y:S01]  /*7cf0*/  @!PT LDS RZ, [RZ] ;  /* 0x00000000fffff984 */ /* 0x000fe20000000800 */
[----:B------:R-:W-:Y:S01]  /*7d00*/  @!PT LDS RZ, [RZ] ;  /* 0x00000000fffff984 */ /* 0x000fe20000000800 */
[----:B------:R-:W-:Y:S01]  /*7d10*/  @!PT LDS RZ, [RZ] ;  /* 0x00000000fffff984 */ /* 0x000fe20000000800 */
[----:B------:R-:W-:Y:S01]  /*7d20*/  @!PT LDS RZ, [RZ] ;  /* 0x00000000fffff984 */ /* 0x000fe20000000800 */
[----:B------:R4:W-:Y:S06]  /*7d30*/  MEMBAR.ALL.CTA ;  /* 0x0000000000007992 */ /* 0x0009ec0000008000 */
[----:B----4-:R-:W4:Y:S02]  /*7d40*/  FENCE.VIEW.ASYNC.S ;  /* 0x00000000000073c6 */ /* 0x010f240000000000 */
[----:B----4-:R-:W-:Y:S06]  /*7d50*/  BAR.SYNC.DEFER_BLOCKING 0x1, 0x80 ;  /* 0x0042000000007b1d */ /* 0x010fec0000010000 */
[----:B------:R-:W-:Y:S05]  /*7d60*/  @P0 BRA `(.L_x_108) ;  /* 0x0000000000680947 */ /* 0x000fea0003800000 */
[----:B------:R-:W-:Y:S01]  /*7d70*/  UIADD3 UR4, UPT, UPT, UR46, 0x200, URZ ;  /* 0x000002002e047890 */ /* 0x000fe2000fffe0ff */
[----:B------:R-:W-:Y:S01]  /*7d80*/  R2UR UR5, R38 ;  /* 0x00000000260572ca */ /* 0x000fe200000e0000 */
[----:B------:R-:W-:Y:S01]  /*7d90*/  UMOV UR51, UR36 ;  /* 0x0000002400337c82 */ /* 0x000fe20008000000 */
[----:B------:R-:W-:Y:S02]  /*7da0*/  UIADD3 UR13, UPT, UPT, UR49, 0x20, URZ ;  /* 0x00000020310d7890 */ /* 0x000fe4000fffe0ff */
[----:B------:R-:W-:Y:S01]  /*7db0*/  UIADD3 UR12, UPT, UPT, UR46, 0x1200, URZ ;  /* 0x000012002e0c7890 */ /* 0x000fe2000fffe0ff */
[----:B------:R-:W-:Y:S01]  /*7dc0*/  IMAD.U32 R88, RZ, RZ, UR4 ;  /* 0x00000004ff587e24 */ /* 0x000fe2000f8e00ff */
[----:B------:R-:W-:Y:S01]  /*7dd0*/  UIADD3 UR4, UP0, UPT, UR56, 0x880, URZ ;  /* 0x0000088038047890 */ /* 0x000fe2000ff1e0ff */
[----:B------:R-:W-:Y:S01]  /*7de0*/  UMOV UR15, UR36 ;  /* 0x00000024000f7c82 */ /* 0x000fe20008000000 */
[----:B------:R-:W-:Y:S02]  /*7df0*/  UIADD3 UR17, UPT, UPT, UR49, 0x40, URZ ;  /* 0x0000004031117890 */ /* 0x000fe4000fffe0ff */
[----:B------:R-:W-:Y:S01]  /*7e00*/  R2UR UR48, R88 ;  /* 0x00000000583072ca */ /* 0x000fe200000e0000 */
[----:B------:R-:W-:Y:S02]  /*7e10*/  UIADD3 UR16, UPT, UPT, UR46, 0x2200, URZ ;  /* 0x000022002e107890 */ /* 0x000fe4000fffe0ff */
[----:B------:R-:W-:Y:S02]  /*7e20*/  UIADD3 UR50, UPT, UPT, UR53, UR5, URZ ;  /* 0x0000000535327290 */ /* 0x000fe4000fffe0ff */
[----:B------:R-:W-:Y:S01]  /*7e30*/  UIADD3.X UR5, UPT, UPT, URZ, UR57, URZ, UP0, !UPT ;  /* 0x00000039ff057290 */ /* 0x000fe200087fe4ff */
[----:B------:R-:W-:Y:S01]  /*7e40*/  UMOV UR19, UR36 ;  /* 0x0000002400137c82 */ /* 0x000fe20008000000 */
[----:B------:R-:W-:Y:S03]  /*7e50*/  UIADD3 UR9, UPT, UPT, UR49, 0x60, URZ ;  /* 0x0000006031097890 */ /* 0x000fe6000fffe0ff */
[----:B------:R-:W-:Y:S01]  /*7e60*/  UMOV UR14, UR50 ;  /* 0x00000032000e7c82 */ /* 0x000fe20008000000 */
[----:B------:R-:W-:Y:S01]  /*7e70*/  UMOV UR18, UR50 ;  /* 0x0000003200127c82 */ /* 0x000fe20008000000 */
[----:B------:R-:W-:Y:S02]  /*7e80*/  UIADD3 UR8, UPT, UPT, UR46, 0x3200, URZ ;  /* 0x000032002e087890 */ /* 0x000fe4000fffe0ff */
[----:B------:R4:W-:Y:S01]  /*7e90*/  UTMASTG.3D [UR48], [UR4] ;  /* 0x00000030040073b5 */ /* 0x0009e20008010000 */
[----:B------:R-:W-:Y:S01]  /*7ea0*/  UMOV UR11, UR36 ;  /* 0x00000024000b7c82 */ /* 0x000fe20008000000 */
[----:B------:R-:W-:Y:S01]  /*7eb0*/  UMOV UR10, UR50 ;  /* 0x00000032000a7c82 */ /* 0x000fe20008000000 */
[----:B------:R4:W-:Y:S01]  /*7ec0*/  UTMASTG.3D [UR12], [UR4] ;  /* 0x0000000c040073b5 */ /* 0x0009e20008010000 */
[----:B------:R4:W-:Y:S03]  /*7ed0*/  UTMASTG.3D [UR16], [UR4] ;  /* 0x00000010040073b5 */ /* 0x0009e60008010000 */
[----:B------:R4:W-:Y:S01]  /*7ee0*/  UTMASTG.3D [UR8], [UR4] ;  /* 0x00000008040073b5 */ /* 0x0009e20008010000 */
[----:B------:R0:W-:Y:S01]  /*7ef0*/  UTMACMDFLUSH ;  /* 0x00000000000079b7 */ /* 0x0001e20000000000 */
[----:B----4-:R-:W-:Y:S04]  /*7f00*/  DEPBAR.LE SB0, 0x1 ;  /* 0x000080400000791a */ /* 0x010fe80000000000 */
.L_x_108:
[----:B------:R-:W-:Y:S05]  /*7f10*/  BSYNC.RECONVERGENT B0 ;  /* 0x0000000000007941 */ /* 0x000fea0003800200 */
.L_x_107:
[----:B------:R-:W-:Y:S01]  /*7f20*/  BAR.SYNC.DEFER_BLOCKING 0x1, 0x80 ;  /* 0x0042000000007b1d */ /* 0x000fe20000010000 */
[----:B------:R-:W-:Y:S01]  /*7f30*/  ISETP.NE.AND P1, PT, R100, RZ, PT ;  /* 0x000000ff6400720c */ /* 0x000fe20003f25270 */
[----:B------:R-:W-:Y:S01]  /*7f40*/  UISETP.NE.AND UP0, UPT, UR55, URZ, UPT ;  /* 0x000000ff3700728c */ /* 0x000fe2000bf05270 */
[----:B-1----:R-:W-:Y:S11]  /*7f50*/  LEA R3, R101, UR46, 0x3 ;  /* 0x0000002e65037c11 */ /* 0x002ff6000f8e18ff */
[----:B--2---:R-:W-:Y:S01]  /*7f60*/  @P1 SHF.L.U32 R4, RZ, 0x1f, RZ ;  /* 0x0000001fff041819 */ /* 0x004fe200000006ff */
[----:B------:R-:W-:Y:S06]  /*7f70*/  BRA.U !UP0, `(.L_x_109) ;  /* 0x0000000108247547 */ /* 0x000fec000b800000 */
[----:B------:R-:W-:Y:S01]  /*7f80*/  IMAD.U32 R5, RZ, RZ, UR52 ;  /* 0x00000034ff057e24 */ /* 0x000fe2000f8e00ff */
[----:B------:R-:W-:Y:S01]  /*7f90*/  MOV R0, UR54 ;  /* 0x0000003600007c02 */ /* 0x000fe20008000f00 */
[----:B------:R-:W-:Y:S03]  /*7fa0*/  UIADD3 UR4, UPT, UPT, UR52, 0x1, URZ ;  /* 0x0000000134047890 */ /* 0x000fe6000fffe0ff */
[----:B------:R-:W-:Y:S01]  /*7fb0*/  @P1 LEA R5, R5, UR46, 0x3 ;  /* 0x0000002e05051c11 */ /* 0x000fe2000f8e18ff */
[----:B------:R-:W-:Y:S04]  /*7fc0*/  UISETP.NE.AND UP0, UPT, UR4, 0x4, UPT ;  /* 0x000000040400788c */ /* 0x000fe8000bf05270 */
[----:B------:R-:W-:Y:S01]  /*7fd0*/  @P1 VIADD R5, R5, 0x80 ;  /* 0x0000008005051836 */ /* 0x000fe20000000000 */
[----:B------:R-:W-:Y:S04]  /*7fe0*/  USEL UR52, UR4, URZ, UP0 ;  /* 0x000000ff04347287 */ /* 0x000fe80008000000 */
[----:B------:R-:W-:Y:S04]  /*7ff0*/  @P1 PRMT R0, R0, 0x654, R5 ;  /* 0x0000065400001816 */ /* 0x000fe80000000005 */
[----:B------:R1:W-:Y:S04]  /*8000*/  @P1 SYNCS.ARRIVE.TRANS64.RED.A1T0 RZ, [R0+URZ], RZ ;  /* 0x000000ff00ff19a7 */ /* 0x0003e800081004ff */
.L_x_109:
[----:B------:R-:W2:Y:S01]  /*8010*/  @P1 SYNCS.PHASECHK.TRANS64.TRYWAIT P0, [R3+URZ+0x60], R4 ;  /* 0x00006004030015a7 */ /* 0x000ea200080011ff */
[----:B------:R-:W-:Y:S01]  /*8020*/  UISETP.NE.AND UP0, UPT, UR37, URZ, UPT ;  /* 0x000000ff2500728c */ /* 0x000fe2000bf05270 */
[----:B------:R-:W-:Y:S01]  /*8030*/  BSSY B1, `(.L_x_110) ;  /* 0x0000035000017945 */ /* 0x000fe20003800000 */
[----:B------:R-:W-:Y:S02]  /*8040*/  UMOV UR4, 0xc0 ;  /* 0x000000c000047882 */ /* 0x000fe40000000000 */
[----:B------:R-:W-:Y:S01]  /*8050*/  USEL UR40, UR4, 0x20, !UP0 ;  /* 0x0000002004287887 */ /* 0x000fe2000c000000 */
[----:B--2---:R-:W-:Y:S01]  /*8060*/  @P1 SEL R102, RZ, 0x1, !P0 ;  /* 0x00000001ff661807 */ /* 0x004fe20004000000 */
[----:B------:R-:W-:Y:S10]  /*8070*/  @!P1 BRA `(.L_x_111) ;  /* 0x0000000000c09947 */ /* 0x000ff40003800000 */
[----:B------:R-:W-:Y:S01]  /*8080*/  ISETP.NE.AND P0, PT, R102, RZ, PT ;  /* 0x000000ff6600720c */ /* 0x000fe20003f05270 */
[----:B------:R-:W-:Y:S01]  /*8090*/  BSSY B0, `(.L_x_112) ;  /* 0x0000009000007945 */ /* 0x000fe20003800000 */
[----:B------:R-:W-:Y:S11]  /*80a0*/  ISETP.NE.AND P1, PT, R103, RZ, PT ;  /* 0x000000ff6700720c */ /* 0x000ff60003f25270 */
[----:B------:R-:W-:Y:S02]  /*80b0*/  @!UPT UIADD3 URZ, UPT, UPT, URZ, URZ, URZ ;  /* 0x000000fffffff290 */ /* 0x000fe4000fffe0ff */
[C---:B------:R-:W-:Y:S02]  /*80c0*/  @P1 IMAD R5, R101.reuse, 0x4000, R73 ;  /* 0x0000400065051824 */ /* 0x040fe400078e0249 */
[----:B------:R-:W-:Y:S01]  /*80d0*/  @P1 IMAD R4, R101, 0x4000, R92 ;  /* 0x0000400065041824 */ /* 0x000fe200078e025c */
[----:B------:R-:W-:Y:S06]  /*80e0*/  @P0 BRA `(.L_x_113) ;  /* 0x00000000000c0947 */ /* 0x000fec0003800000 */
[----:B-1----:R-:W-:Y:S04]  /*80f0*/  SHF.L.U32 R0, RZ, 0x1f, RZ ;  /* 0x0000001fff007819 */ /* 0x002fe800000006ff */
[----:B------:R-:W1:Y:S02]  /*8100*/  SYNCS.PHASECHK.TRANS64.TRYWAIT P0, [R3+URZ+0x60], R0 ;  /* 0x00006000030075a7 */ /* 0x000e6400080011ff */
[----:B-1----:R-:W-:Y:S05]  /*8110*/  @!P0 BRA `(.L_x_114) ;  /* 0x00000070006c8947 */ /* 0x002fea0003800000 */
.L_x_113:
[----:B------:R-:W-:Y:S05]  /*8120*/  BSYNC B0 ;  /* 0x0000000000007941 */ /* 0x000fea0003800000 */
.L_x_112:
[----:B------:R-:W-:Y:S11]  /*8130*/  ISETP.NE.AND P0, PT, R103, RZ, PT ;  /* 0x000000ff6700720c */ /* 0x000ff60003f05270 */
[----:B------:R-:W-:Y:S02]  /*8140*/  @!UPT UIADD3 URZ, UPT, UPT, URZ, URZ, URZ ;  /* 0x000000fffffff290 */ /* 0x000fe4000fffe0ff */
[----:B------:R2:W4:Y:S01]  /*8150*/  @P0 LDS R40, [R5+0x200] ;  /* 0x0002000005280984 */ /* 0x0005220000000800 */
[C---:B-1----:R-:W-:Y:S01]  /*8160*/  @P0 IMAD R0, R101.reuse, 0x4000, R79 ;  /* 0x0000400065000824 */ /* 0x042fe200078e024f */
[C---:B------:R-:W-:Y:S01]  /*8170*/  @P0 LEA R3, R101.reuse, R90, 0xe ;  /* 0x0000005a65030211 */ /* 0x040fe200078e70ff */
[----:B------:R-:W-:Y:S01]  /*8180*/  VIADD R101, R101, 0x1 ;  /* 0x0000000165657836 */ /* 0x000fe20000000000 */
[----:B------:R2:W1:Y:S04]  /*8190*/  @P0 LDS R45, [R5+0x400] ;  /* 0x00040000052d0984 */ /* 0x0004680000000800 */
        /* <DEDUP_REMOVED lines=14> */
[----:B------:R2:W1:Y:S04]  /*8280*/  @P0 LDS R43, [R0] ;  /* 0x00000000002b0984 */ /* 0x0004680000000800 */
        /* <DEDUP_REMOVED lines=14> */
[----:B----4-:R2:W1:Y:S02]  /*8370*/  @P0 LDS R72, [R3+0xe00] ;  /* 0x000e000003480984 */ /* 0x0104640000000800 */
.L_x_111:
[----:B------:R-:W-:Y:S05]  /*8380*/  BSYNC B1 ;  /* 0x0000000000017941 */ /* 0x000fea0003800000 */
.L_x_110:
[----:B------:R-:W-:Y:S05]  /*8390*/  VIADD R38, R37, UR40 ;  /* 0x0000002825267c36 */ /* 0x000fea0008000000 */
[----:B--2---:R-:W-:Y:S04]  /*83a0*/  SHF.R.U32.HI R3, RZ, 0x15, R38 ;  /* 0x00000015ff037819 */ /* 0x004fe80000011626 */
[----:B------:R-:W-:Y:S11]  /*83b0*/  LOP3.LUT P0, RZ, R3, 0x3, R80, 0x48, !PT ;  /* 0x0000000303ff7812 */ /* 0x000ff60007804850 */
[----:B------:R-:W-:Y:S02]  /*83c0*/  @!UPT UIADD3 URZ, UPT, UPT, URZ, URZ, URZ ;  /* 0x000000fffffff290 */ /* 0x000fe4000fffe0ff */
[----:B------:R-:W-:Y:S05]  /*83d0*/  @!P0 BRA `(.L_x_115) ;  /* 0x0000000000408947 */ /* 0x000fea0003800000 */
[----:B------:R-:W2:Y:S01]  /*83e0*/  LDCU.64 UR8, c[0x4][0x70] ;  /* 0x01000e00ff0877ac */ /* 0x000ea20008000a00 */
[----:B------:R-:W-:Y:S01]  /*83f0*/  MOV R15, 0x0 ;  /* 0x00000000000f7802 */ /* 0x000fe20000000f00 */
[----:B------:R-:W-:Y:S02]  /*8400*/  HFMA2 R12, -RZ, RZ, 0, 5.9604644775390625e-08 ;  /* 0x00000001ff0c7431 */ /* 0x000fe400000001ff */
[----:B------:R-:W-:Y:S02]  /*8410*/  IMAD.MOV.U32 R8, RZ, RZ, 0x192 ;  /* 0x00000192ff087424 */ /* 0x000fe400078e00ff */
[----:B------:R-:W-:Y:S01]  /*8420*/  IMAD.MOV.U32 R13, RZ, RZ, RZ ;  /* 0x000000ffff0d7224 */ /* 0x000fe200078e00ff */
[----:B------:R-:W4:Y:S01]  /*8430*/  LDCU.64 UR6, c[0x4][0x78] ;  /* 0x01000f00ff0677ac */ /* 0x000f220008000a00 */
[----:B------:R-:W1:Y:S01]  /*8440*/  LDC.64 R14, c[0x4][R15] ;  /* 0x010000000f0e7b82 */ /* 0x000e620000000a00 */
[----:B------:R-:W5:Y:S01]  /*8450*/  LDCU.64 UR4, c[0x4][0x10] ;  /* 0x01000200ff0477ac */ /* 0x000f620008000a00 */
[----:B--2---:R-:W-:Y:S01]  /*8460*/  MOV R5, UR9 ;  /* 0x0000000900057c02 */ /* 0x004fe20008000f00 */
[----:B------:R-:W-:Y:S01]  /*8470*/  IMAD.U32 R4, RZ, RZ, UR8 ;  /* 0x00000008ff047e24 */ /* 0x000fe2000f8e00ff */
[----:B----4-:R-:W-:Y:S01]  /*8480*/  MOV R7, UR7 ;  /* 0x0000000700077c02 */ /* 0x010fe20008000f00 */
[----:B------:R-:W-:Y:S01]  /*8490*/  IMAD.U32 R6, RZ, RZ, UR6 ;  /* 0x00000006ff067e24 */ /* 0x000fe2000f8e00ff */
[----:B-----5:R-:W-:Y:S01]  /*84a0*/  MOV R11, UR5 ;  /* 0x00000005000b7c02 */ /* 0x020fe20008000f00 */
[----:B------:R-:W-:Y:S02]  /*84b0*/  IMAD.U32 R10, RZ, RZ, UR4 ;  /* 0x00000004ff0a7e24 */ /* 0x000fe4000f8e00ff */
[----:B------:R-:W-:Y:S07]  /*84c0*/  LEPC R20, `(.L_x_115) ;  /* 0x000000001014794e */ /* 0x000fee0000000000 */
[----:B-1-3--:R-:W-:Y:S05]  /*84d0*/  CALL.ABS.NOINC R14 ;  /* 0x000000000e007343 */ /* 0x00afea0003c00000 */
.L_x_115:
[----:B------:R-:W-:Y:S05]  /*84e0*/  WARPSYNC.ALL ;  /* 0x0000000000007948 */ /* 0x000fea0003800000 */
[----:B------:R-:W-:Y:S01]  /*84f0*/  R2UR UR4, R38 ;  /* 0x00000000260472ca */ /* 0x000fe200000e0000 */
[----:B------:R-:W-:Y:S01]  /*8500*/  BSSY.RECONVERGENT B0, `(.L_x_116) ;  /* 0x000008b000007945 */ /* 0x000fe20003800200 */
[----:B------:R-:W-:Y:S02]  /*8510*/  ISETP.NE.AND P6, PT, R100, RZ, PT ;  /* 0x000000ff6400720c */ /* 0x000fe40003fc5270 */
[----:B------:R-:W-:Y:S02]  /*8520*/  ISETP.NE.AND P0, PT, R95, RZ, PT ;  /* 0x000000ff5f00720c */ /* 0x000fe40003f05270 */
[----:B------:R-:W-:Y:S02]  /*8530*/  MOV R3, UR52 ;  /* 0x0000003400037c02 */ /* 0x000fe40008000f00 */
[----:B-1----:R-:W-:Y:S05]  /*8540*/  MOV R0, UR54 ;  /* 0x0000003600007c02 */ /* 0x002fea0008000f00 */
[----:B------:R-:W1:Y:S02]  /*8550*/  LDTM.x32 R4, tmem[UR4] ;  /* 0x00000004000479ee */ /* 0x000e6400082c0000 */
[----:B------:R-:W-:Y:S02]  /*8560*/  @P6 LEA R3, R3, UR46, 0x3 ;  /* 0x0000002e03036c11 */ /* 0x000fe4000f8e18ff */
[----:B------:R-:W-:Y:S02]  /*8570*/  @P6 SHF.L.U32 R104, RZ, 0x1f, RZ ;  /* 0x0000001fff686819 */ /* 0x000fe400000006ff */
[----:B------:R-:W-:Y:S04]  /*8580*/  @P6 IADD3 R3, PT, PT, R3, 0x80, RZ ;  /* 0x0000008003036810 */ /* 0x000fe80007ffe0ff */
[----:B------:R-:W-:Y:S02]  /*8590*/  @P6 PRMT R0, R0, 0x654, R3 ;  /* 0x0000065400006816 */ /* 0x000fe40000000003 */
[----:B------:R-:W-:Y:S01]  /*85a0*/  LEA R3, R101, UR46, 0x3 ;  /* 0x0000002e65037c11 */ /* 0x000fe2000f8e18ff */
[C---:B-1----:R-:W-:Y:S01]  /*85b0*/  FMUL R4, R36.reuse, R4 ;  /* 0x0000000424047220 */ /* 0x042fe20000400000 */
        /* <DEDUP_REMOVED lines=100> */
[----:B--2---:R-:W2:Y:S02]  /*8c00*/  FENCE.VIEW.ASYNC.S ;  /* 0x00000000000073c6 */ /* 0x004ea40000000000 */
[----:B--2---:R-:W-:Y:S06]  /*8c10*/  BAR.SYNC.DEFER_BLOCKING 0x1, 0x80 ;  /* 0x0042000000007b1d */ /* 0x004fec0000010000 */
[----:B------:R-:W-:Y:S05]  /*8c20*/  @P0 BRA `(.L_x_117) ;  /* 0x0000000000600947 */ /* 0x000fea0003800000 */
[----:B------:R-:W-:Y:S02]  /*8c30*/  UIADD3 UR4, UP0, UPT, UR56, 0x880, URZ ;  /* 0x0000088038047890 */ /* 0x000fe4000ff1e0ff */
[----:B------:R-:W-:Y:S02]  /*8c40*/  UIADD3 UR10, UPT, UPT, UR53, UR40, URZ ;  /* 0x00000028350a7290 */ /* 0x000fe4000fffe0ff */
[----:B------:R-:W-:Y:S02]  /*8c50*/  UIADD3 UR8, UPT, UPT, UR46, 0x4200, URZ ;  /* 0x000042002e087890 */ /* 0x000fe4000fffe0ff */
[----:B------:R-:W-:Y:S01]  /*8c60*/  UIADD3.X UR5, UPT, UPT, URZ, UR57, URZ, UP0, !UPT ;  /* 0x00000039ff057290 */ /* 0x000fe200087fe4ff */
[----:B------:R-:W-:Y:S01]  /*8c70*/  UMOV UR9, UR49 ;  /* 0x0000003100097c82 */ /* 0x000fe20008000000 */
[----:B------:R-:W-:Y:S01]  /*8c80*/  UMOV UR11, UR36 ;  /* 0x00000024000b7c82 */ /* 0x000fe20008000000 */
[----:B------:R-:W-:Y:S02]  /*8c90*/  UIADD3 UR17, UPT, UPT, UR49, 0x20, URZ ;  /* 0x0000002031117890 */ /* 0x000fe4000fffe0ff */
[----:B------:R-:W-:Y:S01]  /*8ca0*/  UIADD3 UR16, UPT, UPT, UR46, 0x5200, URZ ;  /* 0x000052002e107890 */ /* 0x000fe2000fffe0ff */
[----:B------:R-:W-:Y:S03]  /*8cb0*/  UMOV UR19, UR36 ;  /* 0x0000002400137c82 */ /* 0x000fe60008000000 */
[----:B------:R2:W-:Y:S01]  /*8cc0*/  UTMASTG.3D [UR8], [UR4] ;  /* 0x00000008040073b5 */ /* 0x0005e20008010000 */
[----:B------:R-:W-:Y:S01]  /*8cd0*/  UMOV UR18, UR10 ;  /* 0x0000000a00127c82 */ /* 0x000fe20008000000 */
[----:B------:R-:W-:Y:S02]  /*8ce0*/  UIADD3 UR21, UPT, UPT, UR49, 0x40, URZ ;  /* 0x0000004031157890 */ /* 0x000fe4000fffe0ff */
[----:B------:R-:W-:Y:S01]  /*8cf0*/  UIADD3 UR20, UPT, UPT, UR46, 0x6200, URZ ;  /* 0x000062002e147890 */ /* 0x000fe2000fffe0ff */
[----:B------:R-:W-:Y:S01]  /*8d00*/  UMOV UR23, UR36 ;  /* 0x0000002400177c82 */ /* 0x000fe20008000000 */
[----:B------:R-:W-:Y:S01]  /*8d10*/  UMOV UR22, UR10 ;  /* 0x0000000a00167c82 */ /* 0x000fe20008000000 */
[----:B------:R2:W-:Y:S01]  /*8d20*/  UTMASTG.3D [UR16], [UR4] ;  /* 0x00000010040073b5 */ /* 0x0005e20008010000 */
[----:B------:R-:W-:Y:S02]  /*8d30*/  UIADD3 UR13, UPT, UPT, UR49, 0x60, URZ ;  /* 0x00000060310d7890 */ /* 0x000fe4000fffe0ff */
[----:B------:R-:W-:Y:S01]  /*8d40*/  UIADD3 UR12, UPT, UPT, UR46, 0x7200, URZ ;  /* 0x000072002e0c7890 */ /* 0x000fe2000fffe0ff */
[----:B------:R-:W-:Y:S01]  /*8d50*/  UMOV UR15, UR36 ;  /* 0x00000024000f7c82 */ /* 0x000fe20008000000 */
[----:B------:R-:W-:Y:S01]  /*8d60*/  UMOV UR14, UR10 ;  /* 0x0000000a000e7c82 */ /* 0x000fe20008000000 */
[----:B------:R2:W-:Y:S06]  /*8d70*/  UTMASTG.3D [UR20], [UR4] ;  /* 0x00000014040073b5 */ /* 0x0005ec0008010000 */
[----:B------:R2:W-:Y:S01]  /*8d80*/  UTMASTG.3D [UR12], [UR4] ;  /* 0x0000000c040073b5 */ /* 0x0005e20008010000 */
[----:B------:R0:W-:Y:S01]  /*8d90*/  UTMACMDFLUSH ;  /* 0x00000000000079b7 */ /* 0x0001e20000000000 */
[----:B--2---:R-:W-:Y:S04]  /*8da0*/  DEPBAR.LE SB0, 0x1 ;  /* 0x000080400000791a */ /* 0x004fe80000000000 */
.L_x_117:
[----:B------:R-:W-:Y:S05]  /*8db0*/  BSYNC.RECONVERGENT B0 ;  /* 0x0000000000007941 */ /* 0x000fea0003800200 */
.L_x_116:
[----:B------:R-:W-:Y:S01]  /*8dc0*/  BAR.SYNC.DEFER_BLOCKING 0x1, 0x80 ;  /* 0x0042000000007b1d */ /* 0x000fe20000010000 */
[----:B------:R-:W-:Y:S02]  /*8dd0*/  UIADD3 UR5, UPT, UPT, UR52, 0x1, URZ ;  /* 0x0000000134057890 */ /* 0x000fe4000fffe0ff */
[----:B------:R-:W-:Y:S02]  /*8de0*/  UISETP.NE.AND UP0, UPT, UR37, URZ, UPT ;  /* 0x000000ff2500728c */ /* 0x000fe4000bf05270 */
[----:B------:R-:W-:Y:S04]  /*8df0*/  UISETP.NE.AND UP1, UPT, UR5, 0x4, UPT ;  /* 0x000000040500788c */ /* 0x000fe8000bf25270 */
[----:B------:R-:W-:Y:S01]  /*8e00*/  USEL UR48, UR5, URZ, UP1 ;  /* 0x000000ff05307287 */ /* 0x000fe20008800000 */
[----:B------:R2:W-:Y:S01]  /*8e10*/  @P6 SYNCS.ARRIVE.TRANS64.RED.A1T0 RZ, [R0+URZ], RZ ;  /* 0x000000ff00ff69a7 */ /* 0x0005e200081004ff */
[----:B------:R-:W-:Y:S01]  /*8e20*/  UMOV UR4, 0xa0 ;  /* 0x000000a000047882 */ /* 0x000fe20000000000 */
[----:B------:R-:W-:Y:S01]  /*8e30*/  BSSY B1, `(.L_x_118) ;  /* 0x0000035000017945 */ /* 0x000fe20003800000 */
[----:B------:R-:W-:Y:S01]  /*8e40*/  USEL UR40, UR4, 0x40, !UP0 ;  /* 0x0000004004287887 */ /* 0x000fe2000c000000 */
[----:B------:R-:W4:Y:S02]  /*8e50*/  @P6 SYNCS.PHASECHK.TRANS64.TRYWAIT P0, [R3+URZ+0x60], R104 ;  /* 0x00006068030065a7 */ /* 0x000f2400080011ff */
[----:B----4-:R-:W-:Y:S01]  /*8e60*/  @P6 SEL R102, RZ, 0x1, !P0 ;  /* 0x00000001ff666807 */ /* 0x010fe20004000000 */
[----:B--2---:R-:W-:Y:S08]  /*8e70*/  @!P6 BRA `(.L_x_119) ;  /* 0x0000000000c0e947 */ /* 0x004ff00003800000 */
[----:B------:R-:W-:Y:S01]  /*8e80*/  ISETP.NE.AND P0, PT, R102, RZ, PT ;  /* 0x000000ff6600720c */ /* 0x000fe20003f05270 */
[----:B------:R-:W-:Y:S01]  /*8e90*/  BSSY B0, `(.L_x_120) ;  /* 0x0000009000007945 */ /* 0x000fe20003800000 */
[----:B------:R-:W-:Y:S11]  /*8ea0*/  ISETP.NE.AND P1, PT, R103, RZ, PT ;  /* 0x000000ff6700720c */ /* 0x000ff60003f25270 */
[----:B------:R-:W-:Y:S02]  /*8eb0*/  @!UPT UIADD3 URZ, UPT, UPT, URZ, URZ, URZ ;  /* 0x000000fffffff290 */ /* 0x000fe4000fffe0ff */
[C---:B-1----:R-:W-:Y:S02]  /*8ec0*/  @P1 IMAD R4, R101.reuse, 0x4000, R73 ;  /* 0x0000400065041824 */ /* 0x042fe400078e0249 */
[----:B------:R-:W-:Y:S01]  /*8ed0*/  @P1 IMAD R0, R101, 0x4000, R92 ;  /* 0x0000400065001824 */ /* 0x000fe200078e025c */
[----:B------:R-:W-:Y:S06]  /*8ee0*/  @P0 BRA `(.L_x_121) ;  /* 0x00000000000c0947 */ /* 0x000fec0003800000 */
[----:B------:R-:W-:Y:S04]  /*8ef0*/  SHF.L.U32 R6, RZ, 0x1f, RZ ;  /* 0x0000001fff067819 */ /* 0x000fe800000006ff */
[----:B------:R-:W1:Y:S02]  /*8f00*/  SYNCS.PHASECHK.TRANS64.TRYWAIT P0, [R3+URZ+0x60], R6 ;  /* 0x00006006030075a7 */ /* 0x000e6400080011ff */
[----:B-1----:R-:W-:Y:S05]  /*8f10*/  @!P0 BRA `(.L_x_122) ;  /* 0x0000006400008947 */ /* 0x002fea0003800000 */
.L_x_121:
[----:B------:R-:W-:Y:S05]  /*8f20*/  BSYNC B0 ;  /* 0x0000000000007941 */ /* 0x000fea0003800000 */
.L_x_120:
        /* <DEDUP_REMOVED lines=37> */
.L_x_119:
[----:B------:R-:W-:Y:S05]  /*9180*/  BSYNC B1 ;  /* 0x0000000000017941 */ /* 0x000fea0003800000 */
.L_x_118:
[----:B------:R-:W-:Y:S05]  /*9190*/  VIADD R38, R37, UR40 ;  /* 0x0000002825267c36 */ /* 0x000fea0008000000 */
[----:B--2---:R-:W-:Y:S04]  /*91a0*/  SHF.R.U32.HI R3, RZ, 0x15, R38 ;  /* 0x00000015ff037819 */ /* 0x004fe80000011626 */
[----:B------:R-:W-:Y:S11]  /*91b0*/  LOP3.LUT P0, RZ, R3, 0x3, R80, 0x48, !PT ;  /* 0x0000000303ff7812 */ /* 0x000ff60007804850 */
[----:B------:R-:W-:Y:S02]  /*91c0*/  @!UPT UIADD3 URZ, UPT, UPT, URZ, URZ, URZ ;  /* 0x000000fffffff290 */ /* 0x000fe4000fffe0ff */
[----:B------:R-:W-:Y:S05]  /*91d0*/  @!P0 BRA `(.L_x_123) ;  /* 0x0000000000408947 */ /* 0x000fea0003800000 */
[----:B------:R-:W2:Y:S01]  /*91e0*/  LDCU.64 UR8, c[0x4][0x70] ;  /* 0x01000e00ff0877ac */ /* 0x000ea20008000a00 */
[----:B-1----:R-:W-:Y:S01]  /*91f0*/  MOV R15, 0x0 ;  /* 0x00000000000f7802 */ /* 0x002fe20000000f00 */
[----:B------:R-:W-:Y:S02]  /*9200*/  HFMA2 R12, -RZ, RZ, 0, 5.9604644775390625e-08 ;  /* 0x00000001ff0c7431 */ /* 0x000fe400000001ff */
[----:B------:R-:W-:Y:S02]  /*9210*/  IMAD.MOV.U32 R8, RZ, RZ, 0x192 ;  /* 0x00000192ff087424 */ /* 0x000fe400078e00ff */
[----:B------:R-:W-:Y:S01]  /*9220*/  IMAD.MOV.U32 R13, RZ, RZ, RZ ;  /* 0x000000ffff0d7224 */ /* 0x000fe200078e00ff */
[----:B------:R-:W1:Y:S01]  /*9230*/  LDCU.64 UR6, c[0x4][0x78] ;  /* 0x01000f00ff0677ac */ /* 0x000e620008000a00 */
[----:B------:R-:W4:Y:S01]  /*9240*/  LDC.64 R14, c[0x4][R15] ;  /* 0x010000000f0e7b82 */ /* 0x000f220000000a00 */
[----:B------:R-:W5:Y:S01]  /*9250*/  LDCU.64 UR4, c[0x4][0x10] ;  /* 0x01000200ff0477ac */ /* 0x000f620008000a00 */
[----:B--2---:R-:W-:Y:S01]  /*9260*/  MOV R5, UR9 ;  /* 0x0000000900057c02 */ /* 0x004fe20008000f00 */
[----:B------:R-:W-:Y:S01]  /*9270*/  IMAD.U32 R4, RZ, RZ, UR8 ;  /* 0x00000008ff047e24 */ /* 0x000fe2000f8e00ff */
[----:B-1----:R-:W-:Y:S01]  /*9280*/  MOV R7, UR7 ;  /* 0x0000000700077c02 */ /* 0x002fe20008000f00 */
[----:B------:R-:W-:Y:S01]  /*9290*/  IMAD.U32 R6, RZ, RZ, UR6 ;  /* 0x00000006ff067e24 */ /* 0x000fe2000f8e00ff */
[----:B-----5:R-:W-:Y:S01]  /*92a0*/  MOV R11, UR5 ;  /* 0x00000005000b7c02 */ /* 0x020fe20008000f00 */
[----:B------:R-:W-:Y:S02]  /*92b0*/  IMAD.U32 R10, RZ, RZ, UR4 ;  /* 0x00000004ff0a7e24 */ /* 0x000fe4000f8e00ff */
[----:B------:R-:W-:Y:S07]  /*92c0*/  LEPC R20, `(.L_x_123) ;  /* 0x000000001014794e */ /* 0x000fee0000000000 */
[----:B---34-:R-:W-:Y:S05]  /*92d0*/  CALL.ABS.NOINC R14 ;  /* 0x000000000e007343 */ /* 0x018fea0003c00000 */
.L_x_123:
[----:B------:R-:W-:Y:S05]  /*92e0*/  WARPSYNC.ALL ;  /* 0x0000000000007948 */ /* 0x000fea0003800000 */
[----:B------:R-:W-:Y:S01]  /*92f0*/  R2UR UR4, R38 ;  /* 0x00000000260472ca */ /* 0x000fe200000e0000 */
[----:B------:R-:W-:Y:S01]  /*9300*/  BSSY.RECONVERGENT B0, `(.L_x_124) ;  /* 0x000008b000007945 */ /* 0x000fe20003800200 */
[----:B------:R-:W-:Y:S02]  /*9310*/  ISETP.NE.AND P6, PT, R100, RZ, PT ;  /* 0x000000ff6400720c */ /* 0x000fe40003fc5270 */
[----:B------:R-:W-:Y:S02]  /*9320*/  ISETP.NE.AND P0, PT, R95, RZ, PT ;  /* 0x000000ff5f00720c */ /* 0x000fe40003f05270 */
[----:B------:R-:W-:Y:S02]  /*9330*/  MOV R3, UR48 ;  /* 0x0000003000037c02 */ /* 0x000fe40008000f00 */
[----:B------:R-:W-:Y:S05]  /*9340*/  MOV R0, UR54 ;  /* 0x0000003600007c02 */ /* 0x000fea0008000f00 */
[----:B-1----:R-:W1:Y:S02]  /*9350*/  LDTM.x32 R4, tmem[UR4] ;  /* 0x00000004000479ee */ /* 0x002e6400082c0000 */
        /* <DEDUP_REMOVED lines=133> */
.L_x_125:
[----:B------:R-:W-:Y:S05]  /*9bb0*/  BSYNC.RECONVERGENT B0 ;  /* 0x0000000000007941 */ /* 0x000fea0003800200 */
.L_x_124:
[----:B------:R-:W-:Y:S01]  /*9bc0*/  BAR.SYNC.DEFER_BLOCKING 0x1, 0x80 ;  /* 0x0042000000007b1d */ /* 0x000fe20000010000 */
[----:B------:R-:W-:Y:S01]  /*9bd0*/  UIADD3 UR5, UPT, UPT, UR48, 0x1, URZ ;  /* 0x0000000130057890 */ /* 0x000fe2000fffe0ff */
[----:B------:R-:W-:Y:S01]  /*9be0*/  HFMA2 R39, -RZ, RZ, 0, 0 ;  /* 0x00000000ff277431 */ /* 0x000fe200000001ff */
        /* <DEDUP_REMOVED lines=20> */
.L_x_129:
[----:B------:R-:W-:Y:S05]  /*9d30*/  BSYNC B0 ;  /* 0x0000000000007941 */ /* 0x000fea0003800000 */
.L_x_128:
[----:B------:R-:W-:Y:S11]  /*9d40*/  ISETP.NE.AND P0, PT, R103, RZ, PT ;  /* 0x000000ff6700720c */ /* 0x000ff60003f05270 */
[----:B------:R-:W-:Y:S02]  /*9d50*/  @!UPT UIADD3 URZ, UPT, UPT, URZ, URZ, URZ ;  /* 0x000000fffffff290 */ /* 0x000fe4000fffe0ff */
[----:B------:R2:W4:Y:S01]  /*9d60*/  @P0 LDS R40, [R4+0x200] ;  /* 0x0002000004280984 */ /* 0x0005220000000800 */
[C---:B-1----:R-:W-:Y:S02]  /*9d70*/  @P0 IMAD R3, R101.reuse, 0x4000, R79 ;  /* 0x0000400065030824 */ /* 0x042fe400078e024f */
[C---:B------:R-:W-:Y:S01]  /*9d80*/  @P0 IMAD R5, R101.reuse, 0x4000, R90 ;  /* 0x0000400065050824 */ /* 0x040fe200078e025a */
[----:B------:R2:W1:Y:S01]  /*9d90*/  @P0 LDS R45, [R4+0x400] ;  /* 0x00040000042d0984 */ /* 0x0004620000000800 */
[----:B------:R-:W-:Y:S03]  /*9da0*/  VIADD R101, R101, 0x1 ;  /* 0x0000000165657836 */ /* 0x000fe60000000000 */
        /* <DEDUP_REMOVED lines=29> */
[----:B------:R2:W1:Y:S01]  /*9f80*/  @P0 LDS R72, [R5+0xe00] ;  /* 0x000e000005480984 */ /* 0x0004620000000800 */
[C---:B------:R-:W-:Y:S04]  /*9f90*/  ISETP.NE.AND P0, PT, R101.reuse, 0x4, PT ;  /* 0x000000046500780c */ /* 0x040fe80003f05270 */
[----:B------:R-:W-:Y:S02]  /*9fa0*/  SEL R101, R101, RZ, P0 ;  /* 0x000000ff65657207 */ /* 0x000fe40000000000 */
[----:B----4-:R-:W-:Y:S02]  /*9fb0*/  SEL R39, RZ, 0x1, P0 ;  /* 0x00000001ff277807 */ /* 0x010fe40000000000 */
.L_x_127:
[----:B------:R-:W-:Y:S05]  /*9fc0*/  BSYNC B1 ;  /* 0x0000000000017941 */ /* 0x000fea0003800000 */
.L_x_126:
        /* <DEDUP_REMOVED lines=21> */
.L_x_131:
        /* <DEDUP_REMOVED lines=9> */
[----:B------:R-:W-:Y:S02]  /*a1b0*/  @P6 SHF.L.U32 R104, R39, 0x1f, RZ ;  /* 0x0000001f27686819 */ /* 0x000fe400000006ff */
        /* <DEDUP_REMOVED lines=131> */
.L_x_133:
[----:B------:R-:W-:Y:S05]  /*a9f0*/  BSYNC.RECONVERGENT B0 ;  /* 0x0000000000007941 */ /* 0x000fea0003800200 */
.L_x_132:
        /* <DEDUP_REMOVED lines=19> */
[----:B------:R-:W-:Y:S04]  /*ab30*/  SHF.L.U32 R6, R39, 0x1f, RZ ;  /* 0x0000001f27067819 */ /* 0x000fe800000006ff */
[----:B------:R-:W1:Y:S02]  /*ab40*/  SYNCS.PHASECHK.TRANS64.TRYWAIT P0, [R3+URZ+0x60], R6 ;  /* 0x00006006030075a7 */ /* 0x000e6400080011ff */
[----:B-1----:R-:W-:Y:S05]  /*ab50*/  @!P0 BRA `(.L_x_138) ;  /* 0x0000004800188947 */ /* 0x002fea0003800000 */
.L_x_137:
[----:B------:R-:W-:Y:S05]  /*ab60*/  BSYNC B0 ;  /* 0x0000000000007941 */ /* 0x000fea0003800000 */
.L_x_136:
[----:B------:R-:W-:Y:S11]  /*ab70*/  ISETP.NE.AND P0, PT, R103, RZ, PT ;  /* 0x000000ff6700720c */ /* 0x000ff60003f05270 */
[----:B------:R-:W-:Y:S02]  /*ab80*/  @!UPT UIADD3 URZ, UPT, UPT, URZ, URZ, URZ ;  /* 0x000000fffffff290 */ /* 0x000fe4000fffe0ff */
[----:B------:R-:W2:Y:S01]  /*ab90*/  @P0 LDS R40, [R4+0x200] ;  /* 0x0002000004280984 */ /* 0x000ea20000000800 */
[C---:B-1----:R-:W-:Y:S02]  /*aba0*/  @P0 IMAD R3, R101.reuse, 0x4000, R79 ;  /* 0x0000400065030824 */ /* 0x042fe400078e024f */
[C---:B------:R-:W-:Y:S01]  /*abb0*/  @P0 IMAD R5, R101.reuse, 0x4000, R90 ;  /* 0x0000400065050824 */ /* 0x040fe200078e025a */
[----:B------:R-:W4:Y:S01]  /*abc0*/  @P0 LDS R45, [R4+0x400] ;  /* 0x00040000042d0984 */ /* 0x000f220000000800 */
[----:B------:R-:W-:Y:S03]  /*abd0*/  VIADD R101, R101, 0x1 ;  /* 0x0000000165657836 */ /* 0x000fe60000000000 */
[----:B------:R-:W1:Y:S04]  /*abe0*/  @P0 LDS R49, [R4+0x600] ;  /* 0x0006000004310984 */ /* 0x000e680000000800 */
        /* <DEDUP_REMOVED lines=30> */
[----:B-----5:R-:W-:Y:S02]  /*add0*/  SEL R0, RZ, 0x1, P0 ;  /* 0x00000001ff007807 */ /* 0x020fe40000000000 */
[----:B------:R-:W-:Y:S02]  /*ade0*/  SEL R101, R101, RZ, P0 ;  /* 0x000000ff65657207 */ /* 0x000fe40000000000 */
[----:B--2-4-:R-:W-:Y:S02]  /*adf0*/  LOP3.LUT R39, R39, R0, RZ, 0x3c, !PT ;  /* 0x0000000027277212 */ /* 0x014fe400078e3cff */
.L_x_135:
[----:B------:R-:W-:Y:S05]  /*ae00*/  BSYNC B1 ;  /* 0x0000000000017941 */ /* 0x000fea0003800000 */
.L_x_134:
[----:B------:R-:W-:Y:S05]  /*ae10*/  VIADD R38, R37, UR40 ;  /* 0x0000002825267c36 */ /* 0x000fea0008000000 */
[----:B-1----:R-:W-:Y:S04]  /*ae20*/  SHF.R.U32.HI R3, RZ, 0x15, R38 ;  /* 0x00000015ff037819 */ /* 0x002fe80000011626 */
[----:B------:R-:W-:Y:S11]  /*ae30*/  LOP3.LUT P0, RZ, R3, 0x3, R80, 0x48, !PT ;  /* 0x0000000303ff7812 */ /* 0x000ff60007804850 */
[----:B------:R-:W-:Y:S02]  /*ae40*/  @!UPT UIADD3 URZ, UPT, UPT, URZ, URZ, URZ ;  /* 0x000000fffffff290 */ /* 0x000fe4000fffe0ff */
[----:B------:R-:W-:Y:S05]  /*ae50*/  @!P0 BRA `(.L_x_139) ;  /* 0x0000000000408947 */ /* 0x000fea0003800000 */
[----:B------:R-:W1:Y:S01]  /*ae60*/  LDCU.64 UR8, c[0x4][0x70] ;  /* 0x01000e00ff0877ac */ /* 0x000e620008000a00 */
[----:B------:R-:W-:Y:S01]  /*ae70*/  MOV R15, 0x0 ;  /* 0x00000000000f7802 */ /* 0x000fe20000000f00 */
[----:B------:R-:W-:Y:S02]  /*ae80*/  HFMA2 R12, -RZ, RZ, 0, 5.9604644775390625e-08 ;  /* 0x00000001ff0c7431 */ /* 0x000fe400000001ff */
[----:B------:R-:W-:Y:S02]  /*ae90*/  IMAD.MOV.U32 R8, RZ, RZ, 0x192 ;  /* 0x00000192ff087424 */ /* 0x000fe400078e00ff */
[----:B------:R-:W-:Y:S01]  /*aea0*/  IMAD.MOV.U32 R13, RZ, RZ, RZ ;  /* 0x000000ffff0d7224 */ /* 0x000fe200078e00ff */
[----:B------:R-:W2:Y:S01]  /*aeb0*/  LDCU.64 UR6, c[0x4][0x78] ;  /* 0x01000f00ff0677ac */ /* 0x000ea20008000a00 */
[----:B------:R-:W4:Y:S01]  /*aec0*/  LDC.64 R14, c[0x4][R15] ;  /* 0x010000000f0e7b82 */ /* 0x000f220000000a00 */
[----:B------:R-:W5:Y:S01]  /*aed0*/  LDCU.64 UR4, c[0x4][0x10] ;  /* 0x01000200ff0477ac */ /* 0x000f620008000a00 */
[----:B-1----:R-:W-:Y:S01]  /*aee0*/  MOV R5, UR9 ;  /* 0x0000000900057c02 */ /* 0x002fe20008000f00 */
[----:B------:R-:W-:Y:S01]  /*aef0*/  IMAD.U32 R4, RZ, RZ, UR8 ;  /* 0x00000008ff047e24 */ /* 0x000fe2000f8e00ff */
[----:B--2---:R-:W-:Y:S01]  /*af00*/  MOV R7, UR7 ;  /* 0x0000000700077c02 */ /* 0x004fe20008000f00 */
[----:B------:R-:W-:Y:S01]  /*af10*/  IMAD.U32 R6, RZ, RZ, UR6 ;  /* 0x00000006ff067e24 */ /* 0x000fe2000f8e00ff */
[----:B-----5:R-:W-:Y:S01]  /*af20*/  MOV R11, UR5 ;  /* 0x00000005000b7c02 */ /* 0x020fe20008000f00 */
[----:B------:R-:W-:Y:S02]  /*af30*/  IMAD.U32 R10, RZ, RZ, UR4 ;  /* 0x00000004ff0a7e24 */ /* 0x000fe4000f8e00ff */
[----:B------:R-:W-:Y:S07]  /*af40*/  LEPC R20, `(.L_x_139) ;  /* 0x000000001014794e */ /* 0x000fee0000000000 */
[----:B---34-:R-:W-:Y:S05]  /*af50*/  CALL.ABS.NOINC R14 ;  /* 0x000000000e007343 */ /* 0x018fea0003c00000 */
.L_x_139:
[----:B------:R-:W-:Y:S05]  /*af60*/  WARPSYNC.ALL ;  /* 0x0000000000007948 */ /* 0x000fea0003800000 */
[----:B------:R-:W-:Y:S01]  /*af70*/  R2UR UR4, R38 ;  /* 0x00000000260472ca */ /* 0x000fe200000e0000 */
[----:B------:R-:W-:Y:S01]  /*af80*/  BSSY.RECONVERGENT B0, `(.L_x_140) ;  /* 0x000008d000007945 */ /* 0x000fe20003800200 */
[----:B------:R-:W-:Y:S02]  /*af90*/  ISETP.NE.AND P6, PT, R100, RZ, PT ;  /* 0x000000ff6400720c */ /* 0x000fe40003fc5270 */
[----:B------:R-:W-:Y:S02]  /*afa0*/  ISETP.NE.AND P0, PT, R95, RZ, PT ;  /* 0x000000ff5f00720c */ /* 0x000fe40003f05270 */
[----:B------:R-:W-:Y:S02]  /*afb0*/  MOV R3, UR50 ;  /* 0x0000003200037c02 */ /* 0x000fe40008000f00 */
[----:B------:R-:W-:Y:S05]  /*afc0*/  MOV R0, UR54 ;  /* 0x0000003600007c02 */ /* 0x000fea0008000f00 */
[----:B------:R-:W1:Y:S02]  /*afd0*/  LDTM.x32 R4, tmem[UR4] ;  /* 0x00000004000479ee */ /* 0x000e6400082c0000 */
        /* <DEDUP_REMOVED lines=109> */
[----:B------:R-:W-:Y:S02]  /*b6b0*/  UIADD3 UR5, UPT, UPT, UR46, 0x200, URZ ;  /* 0x000002002e057890 */ /* 0x000fe4000fffe0ff */
[----:B------:R-:W-:Y:S02]  /*b6c0*/  UIADD3 UR4, UP0, UPT, UR56, 0x880, URZ ;  /* 0x0000088038047890 */ /* 0x000fe4000ff1e0ff */
[----:B------:R-:W-:Y:S02]  /*b6d0*/  UIADD3 UR10, UPT, UPT, UR53, UR40, URZ ;  /* 0x00000028350a7290 */ /* 0x000fe4000fffe0ff */
[----:B------:R-:W-:Y:S01]  /*b6e0*/  MOV R88, UR5 ;  /* 0x0000000500587c02 */ /* 0x000fe20008000f00 */
[----:B------:R-:W-:Y:S01]  /*b6f0*/  UIADD3.X UR5, UPT, UPT, URZ, UR57, URZ, UP0, !UPT ;  /* 0x00000039ff057290 */ /* 0x000fe200087fe4ff */
[----:B------:R-:W-:Y:S02]  /*b700*/  UMOV UR9, UR49 ;  /* 0x0000003100097c82 */ /* 0x000fe40008000000 */
[----:B------:R-:W-:Y:S01]  /*b710*/  R2UR UR8, R88 ;  /* 0x00000000580872ca */ /* 0x000fe200000e0000 */
[----:B------:R-:W-:Y:S01]  /*b720*/  UMOV UR11, UR36 ;  /* 0x00000024000b7c82 */ /* 0x000fe20008000000 */
[----:B------:R-:W-:Y:S02]  /*b730*/  UIADD3 UR17, UPT, UPT, UR49, 0x20, URZ ;  /* 0x0000002031117890 */ /* 0x000fe4000fffe0ff */
[----:B------:R-:W-:Y:S01]  /*b740*/  UIADD3 UR16, UPT, UPT, UR46, 0x1200, URZ ;  /* 0x000012002e107890 */ /* 0x000fe2000fffe0ff */
        /* <DEDUP_REMOVED lines=12> */
[----:B------:R2:W-:Y:S05]  /*b810*/  UTMASTG.3D [UR20], [UR4] ;  /* 0x00000014040073b5 */ /* 0x0005ea0008010000 */
[----:B------:R2:W-:Y:S01]  /*b820*/  UTMASTG.3D [UR12], [UR4] ;  /* 0x0000000c040073b5 */ /* 0x0005e20008010000 */
[----:B------:R0:W-:Y:S01]  /*b830*/  UTMACMDFLUSH ;  /* 0x00000000000079b7 */ /* 0x0001e20000000000 */
[----:B--2---:R-:W-:Y:S04]  /*b840*/  DEPBAR.LE SB0, 0x1 ;  /* 0x000080400000791a */ /* 0x004fe80000000000 */
.L_x_141:
[----:B------:R-:W-:Y:S05]  /*b850*/  BSYNC.RECONVERGENT B0 ;  /* 0x0000000000007941 */ /* 0x000fea0003800200 */
.L_x_140:
        /* <DEDUP_REMOVED lines=22> */
.L_x_145:
[----:B------:R-:W-:Y:S05]  /*b9c0*/  BSYNC B0 ;  /* 0x0000000000007941 */ /* 0x000fea0003800000 */
.L_x_144:
        /* <DEDUP_REMOVED lines=41> */
.L_x_143:
[----:B------:R-:W-:Y:S05]  /*bc60*/  BSYNC B1 ;  /* 0x0000000000017941 */ /* 0x000fea0003800000 */
.L_x_142:
        /* <DEDUP_REMOVED lines=21> */
.L_x_147:
        /* <DEDUP_REMOVED lines=141> */
.L_x_149:
[----:B------:R-:W-:Y:S05]  /*c690*/  BSYNC.RECONVERGENT B0 ;  /* 0x0000000000007941 */ /* 0x000fea0003800200 */
.L_x_148:
        /* <DEDUP_REMOVED lines=22> */
.L_x_153:
[----:B------:R-:W-:Y:S05]  /*c800*/  BSYNC B0 ;  /* 0x0000000000007941 */ /* 0x000fea0003800000 */
.L_x_152:
        /* <DEDUP_REMOVED lines=41> */
.L_x_151:
[----:B------:R-:W-:Y:S05]  /*caa0*/  BSYNC B1 ;  /* 0x0000000000017941 */ /* 0x000fea0003800000 */
.L_x_150:
        /* <DEDUP_REMOVED lines=21> */
.L_x_155:
        /* <DEDUP_REMOVED lines=141> */
.L_x_157:
[----:B------:R-:W-:Y:S05]  /*d4d0*/  BSYNC.RECONVERGENT B0 ;  /* 0x0000000000007941 */ /* 0x000fea0003800200 */
.L_x_156:
[----:B------:R-:W-:Y:S01]  /*d4e0*/  BAR.SYNC.DEFER_BLOCKING 0x1, 0x80 ;  /* 0x0042000000007b1d */ /* 0x000fe20000010000 */
[----:B------:R-:W-:Y:S02]  /*d4f0*/  UIADD3 UR4, UPT, UPT, UR47, 0x1, URZ ;  /* 0x000000012f047890 */ /* 0x000fe4000fffe0ff */
[----:B------:R-:W-:Y:S02]  /*d500*/  UISETP.NE.AND UP0, UPT, UR37, URZ, UPT ;  /* 0x000000ff2500728c */ /* 0x000fe4000bf05270 */
[----:B------:R-:W-:Y:S02]  /*d510*/  UISETP.NE.AND UP1, UPT, UR4, 0x4, UPT ;  /* 0x000000040400788c */ /* 0x000fe4000bf25270 */
[----:B------:R-:W-:Y:S02]  /*d520*/  USEL UR40, URZ, 0xe0, !UP0 ;  /* 0x000000e0ff287887 */ /* 0x000fe4000c000000 */
[----:B------:R-:W-:Y:S01]  /*d530*/  USEL UR52, UR4, URZ, UP1 ;  /* 0x000000ff04347287 */ /* 0x000fe20008800000 */
[----:B------:R2:W-:Y:S01]  /*d540*/  @P6 SYNCS.ARRIVE.TRANS64.RED.A1T0 RZ, [R0+URZ], RZ ;  /* 0x000000ff00ff69a7 */ /* 0x0005e200081004ff */
[----:B------:R-:W-:Y:S01]  /*d550*/  BSSY B1, `(.L_x_158) ;  /* 0x0000033000017945 */ /* 0x000fe20003800000 */
[----:B------:R-:W4:Y:S02]  /*d560*/  @P6 SYNCS.PHASECHK.TRANS64.TRYWAIT P0, [R3+URZ+0x60], R104 ;  /* 0x00006068030065a7 */ /* 0x000f2400080011ff */
[----:B----4-:R-:W-:Y:S01]  /*d570*/  @P6 SEL R102, RZ, 0x1, !P0 ;  /* 0x00000001ff666807 */ /* 0x010fe20004000000 */
[----:B--2---:R-:W-:Y:S06]  /*d580*/  @!P6 BRA `(.L_x_159) ;  /* 0x0000000000bce947 */ /* 0x004fec0003800000 */
        /* <DEDUP_REMOVED lines=10> */
.L_x_161:
[----:B------:R-:W-:Y:S05]  /*d630*/  BSYNC B0 ;  /* 0x0000000000007941 */ /* 0x000fea0003800000 */
.L_x_160:
[----:B------:R-:W-:Y:S11]  /*d640*/  ISETP.NE.AND P0, PT, R103, RZ, PT ;  /* 0x000000ff6700720c */ /* 0x000ff60003f05270 */
[----:B------:R-:W-:Y:S02]  /*d650*/  @!UPT UIADD3 URZ, UPT, UPT, URZ, URZ, URZ ;  /* 0x000000fffffff290 */ /* 0x000fe4000fffe0ff */
[----:B------:R2:W4:Y:S01]  /*d660*/  @P0 LDS R40, [R4+0x200] ;  /* 0x0002000004280984 */ /* 0x0005220000000800 */
[C---:B-1----:R-:W-:Y:S01]  /*d670*/  @P0 IMAD R3, R101.reuse, 0x4000, R79 ;  /* 0x0000400065030824 */ /* 0x042fe200078e024f */
[----:B------:R-:W-:Y:S02]  /*d680*/  @P0 LEA R101, R101, R90, 0xe ;  /* 0x0000005a65650211 */ /* 0x000fe400078e70ff */
        /* <DEDUP_REMOVED lines=31> */
.L_x_159:
[----:B------:R-:W-:Y:S05]  /*d880*/  BSYNC B1 ;  /* 0x0000000000017941 */ /* 0x000fea0003800000 */
.L_x_158:
        /* <DEDUP_REMOVED lines=21> */
.L_x_163:
[----:B------:R-:W-:Y:S05]  /*d9e0*/  WARPSYNC.ALL ;  /* 0x0000000000007948 */ /* 0x000fea0003800000 */
[----:B------:R-:W-:Y:S01]  /*d9f0*/  R2UR UR4, R37 ;  /* 0x00000000250472ca */ /* 0x000fe200000e0000 */
[----:B------:R-:W-:Y:S01]  /*da00*/  BSSY.RECONVERGENT B0, `(.L_x_164) ;  /* 0x0000083000007945 */ /* 0x000fe20003800200 */
[----:B------:R-:W-:Y:S11]  /*da10*/  ISETP.NE.AND P0, PT, R95, RZ, PT ;  /* 0x000000ff5f00720c */ /* 0x000ff60003f05270 */
[----:B-1----:R-:W1:Y:S02]  /*da20*/  LDTM.x32 R4, tmem[UR4] ;  /* 0x00000004000479ee */ /* 0x002e6400082c0000 */
        /* <DEDUP_REMOVED lines=128> */
.L_x_165:
[----:B------:R-:W-:Y:S05]  /*e230*/  BSYNC.RECONVERGENT B0 ;  /* 0x0000000000007941 */ /* 0x000fea0003800200 */
.L_x_164:
[----:B------:R-:W-:Y:S01]  /*e240*/  BAR.SYNC.DEFER_BLOCKING 0x1, 0x80 ;  /* 0x0042000000007b1d */ /* 0x000fe20000010000 */
[----:B------:R-:W-:Y:S09]  /*e250*/  UISETP.NE.AND UP0, UPT, UR55, -0x8, UPT ;  /* 0xfffffff83700788c */ /* 0x000ff2000bf05270 */
[----:B------:R-:W-:Y:S05]  /*e260*/  BRA.U !UP0, `(.L_x_166) ;  /* 0x0000000108287547 */ /* 0x000fea000b800000 */
[----:B------:R-:W-:Y:S01]  /*e270*/  ISETP.NE.AND P0, PT, R100, RZ, PT ;  /* 0x000000ff6400720c */ /* 0x000fe20003f05270 */
[----:B------:R-:W-:Y:S01]  /*e280*/  IMAD.U32 R3, RZ, RZ, UR52 ;  /* 0x00000034ff037e24 */ /* 0x000fe2000f8e00ff */
[----:B------:R-:W-:Y:S01]  /*e290*/  UIADD3 UR4, UPT, UPT, UR52, 0x1, URZ ;  /* 0x0000000134047890 */ /* 0x000fe2000fffe0ff */
[----:B------:R-:W-:Y:S03]  /*e2a0*/  IMAD.U32 R0, RZ, RZ, UR54 ;  /* 0x00000036ff007e24 */ /* 0x000fe6000f8e00ff */
[----:B------:R-:W-:Y:S04]  /*e2b0*/  UISETP.NE.AND UP0, UPT, UR4, 0x4, UPT ;  /* 0x000000040400788c */ /* 0x000fe8000bf05270 */
[----:B------:R-:W-:Y:S03]  /*e2c0*/  USEL UR52, UR4, URZ, UP0 ;  /* 0x000000ff04347287 */ /* 0x000fe60008000000 */
[----:B------:R-:W-:Y:S05]  /*e2d0*/  @P0 LEA R3, R3, UR46, 0x3 ;  /* 0x0000002e03030c11 */ /* 0x000fea000f8e18ff */
[----:B------:R-:W-:Y:S05]  /*e2e0*/  @P0 VIADD R3, R3, 0x80 ;  /* 0x0000008003030836 */ /* 0x000fea0000000000 */
[----:B------:R-:W-:Y:S04]  /*e2f0*/  @P0 PRMT R0, R0, 0x654, R3 ;  /* 0x0000065400000816 */ /* 0x000fe80000000003 */
[----:B------:R2:W-:Y:S03]  /*e300*/  @P0 SYNCS.ARRIVE.TRANS64.RED.A1T0 RZ, [R0+URZ], RZ ;  /* 0x000000ff00ff09a7 */ /* 0x0005e600081004ff */
.L_x_166:
[----:B------:R-:W-:Y:S01]  /*e310*/  R2UR UR6, R99 ;  /* 0x00000000630672ca */ /* 0x000fe200000e0000 */
[----:B------:R-:W-:Y:S01]  /*e320*/  UIADD3 UR55, UPT, UPT, UR55, 0x8, URZ ;  /* 0x0000000837377890 */ /* 0x000fe2000fffe0ff */
[----:B------:R-:W-:Y:S01]  /*e330*/  R2UR UR5, R85 ;  /* 0x00000000550572ca */ /* 0x000fe200000e0000 */
[----:B------:R-:W-:Y:S01]  /*e340*/  ULOP3.LUT UR37, UR37, 0x1, URZ, 0x3c, !UPT ;  /* 0x0000000125257892 */ /* 0x000fe2000f8e3cff */
[----:B------:R-:W-:Y:S02]  /*e350*/  R2UR UR4, R86 ;  /* 0x00000000560472ca */ /* 0x000fe400000e0000 */
[----:B------:R-:W-:Y:S02]  /*e360*/  R2UR UR36, R97 ;  /* 0x00000000612472ca */ /* 0x000fe400000e0000 */
[C---:B------:R-:W-:Y:S04]  /*e370*/  ISETP.NE.AND P0, PT, R91.reuse, 0x2, PT ;  /* 0x000000025b00780c */ /* 0x040fe80003f05270 */
[----:B--2---:R-:W-:Y:S01]  /*e380*/  SEL R0, RZ, 0x1, P0 ;  /* 0x00000001ff007807 */ /* 0x004fe20000000000 */
[----:B------:R-:W-:Y:S01]  /*e390*/  UISETP.NE.AND UP0, UPT, UR6, URZ, UPT ;  /* 0x000000ff0600728c */ /* 0x000fe2000bf05270 */
[----:B------:R-:W-:Y:S01]  /*e3a0*/  SEL R91, R91, RZ, P0 ;  /* 0x000000ff5b5b7207 */ /* 0x000fe20000000000 */
[----:B------:R-:W-:Y:S01]  /*e3b0*/  UIADD3 UR27, UPT, UPT, UR38, UR5, URZ ;  /* 0x00000005261b7290 */ /* 0x000fe2000fffe0ff */
[----:B------:R-:W-:Y:S01]  /*e3c0*/  LOP3.LUT R93, R93, R0, RZ, 0x3c, !PT ;  /* 0x000000005d5d7212 */ /* 0x000fe200078e3cff */
[----:B------:R-:W-:Y:S05]  /*e3d0*/  UIADD3 UR26, UPT, UPT, UR39, UR4, URZ ;  /* 0x00000004271a7290 */ /* 0x000fea000fffe0ff */
[----:B------:R-:W-:Y:S07]  /*e3e0*/  BRA.U UP0, `(.L_x_167) ;  /* 0xffffff7d00b07547 */ /* 0x000fee000b83ffff */
[----:B------:R-:W-:Y:S01]  /*e3f0*/  R2UR UR4, R87 ;  /* 0x00000000570472ca */ /* 0x000fe200000e0000 */
[----:B------:R-:W-:-:S12]  /*e400*/  UIADD3 UR5, UPT, UPT, UR46, 0x100, URZ ;  /* 0x000001002e057890 */ /* 0x000fd8000fffe0ff */
[----:B------:R-:W-:Y:S02]  /*e410*/  UISETP.NE.AND UP0, UPT, UR4, URZ, UPT ;  /* 0x000000ff0400728c */ /* 0x000fe4000bf05270 */
[----:B------:R-:W-:-:S04]  /*e420*/  ULOP3.LUT UR4, UR54, 0x1, URZ, 0x3c, !UPT ;  /* 0x0000000136047892 */ /* 0x000fc8000f8e3cff */
[----:B------:R-:W-:-:S09]  /*e430*/  UPRMT UR4, UR4, 0x654, UR5 ;  /* 0x0000065404047896 */ /* 0x000fd20008000005 */
[----:B------:R-:W-:Y:S01]  /*e440*/  SYNCS.ARRIVE.TRANS64.RED.A1T0 RZ, [UR4], RZ ;  /* 0x000000ffffff79a7 */ /* 0x000fe20008100404 */
[----:B------:R-:W-:Y:S01]  /*e450*/  SYNCS.ARRIVE.TRANS64.A1T0 RZ, [UR46+0x100], RZ ;  /* 0x000100ffffff79a7 */ /* 0x000fe2000810002e */
[----:B------:R-:W-:Y:S05]  /*e460*/  BRA.U !UP0, `(.L_x_168) ;  /* 0x0000000108487547 */ /* 0x000fea000b800000 */
[----:B------:R-:W2:Y:S02]  /*e470*/  LDCU.64 UR4, c[0x0][0xa90] ;  /* 0x00015200ff0477ac */ /* 0x000ea40008000a00 */
[----:B--2---:R-:W-:-:S04]  /*e480*/  UISETP.NE.U32.AND UP0, UPT, UR4, URZ, UPT ;  /* 0x000000ff0400728c */ /* 0x004fc8000bf05070 */
[----:B------:R-:W-:-:S09]  /*e490*/  UISETP.NE.AND.EX UP0, UPT, UR5, URZ, UPT, UP0 ;  /* 0x000000ff0500728c */ /* 0x000fd2000bf05300 */
[----:B------:R-:W-:Y:S05]  /*e4a0*/  BRA.U UP0, `(.L_x_169) ;  /* 0x00000001000c7547 */ /* 0x000fea000b800000 */
[----:B------:R-:W-:-:S13]  /*e4b0*/  FSETP.NEU.AND P0, PT, R41, RZ, PT ;  /* 0x000000ff2900720b */ /* 0x000fda0003f0d000 */
[----:B------:R-:W-:Y:S05]  /*e4c0*/  @!P0 EXIT ;  /* 0x000000000000894d */ /* 0x000fea0003800000 */
[----:B------:R-:W-:Y:S05]  /*e4d0*/  BRA `(.L_x_168) ;  /* 0x00000000002c7947 */ /* 0x000fea0003800000 */
.L_x_169:
[----:B------:R-:W-:Y:S01]  /*e4e0*/  ISETP.NE.AND P0, PT, R89, RZ, PT ;  /* 0x000000ff5900720c */ /* 0x000fe20003f05270 */
[----:B------:R-:W-:-:S12]  /*e4f0*/  BSSY.RECONVERGENT B0, `(.L_x_168) ;  /* 0x0000009000007945 */ /* 0x000fd80003800200 */
[----:B------:R-:W-:Y:S05]  /*e500*/  @P0 BRA `(.L_x_170) ;  /* 0x0000000000140947 */ /* 0x000fea0003800000 */
[----:B------:R-:W2:Y:S02]  /*e510*/  LDCU.64 UR4, c[0x0][0xa88] ;  /* 0x00015100ff0477ac */ /* 0x000ea40008000a00 */
[----:B--2---:R-:W-:-:S04]  /*e520*/  ISETP.NE.U32.AND P0, PT, RZ, UR4, PT ;  /* 0x00000004ff007c0c */ /* 0x004fc8000bf05070 */
[----:B------:R-:W-:-:S13]  /*e530*/  ISETP.NE.AND.EX P0, PT, RZ, UR5, PT, P0 ;  /* 0x00000005ff007c0c */ /* 0x000fda000bf05300 */
[----:B------:R-:W-:Y:S05]  /*e540*/  @!P0 EXIT ;  /* 0x000000000000894d */ /* 0x000fea0003800000 */
[----:B------:R-:W-:Y:S05]  /*e550*/  BRA `(.L_x_171) ;  /* 0x0000000000087947 */ /* 0x000fea0003800000 */
.L_x_170:
[----:B------:R-:W-:-:S13]  /*e560*/  FSETP.NEU.AND P0, PT, R41, RZ, PT ;  /* 0x000000ff2900720b */ /* 0x000fda0003f0d000 */
[----:B------:R-:W-:Y:S05]  /*e570*/  @!P0 EXIT ;  /* 0x000000000000894d */ /* 0x000fea0003800000 */
.L_x_171:
[----:B------:R-:W-:Y:S05]  /*e580*/  BSYNC.RECONVERGENT B0 ;  /* 0x0000000000007941 */ /* 0x000fea0003800200 */
.L_x_168:
[----:B------:R-:W-:Y:S01]  /*e590*/  ULEA UR4, UR52, UR46, 0x3 ;  /* 0x0000002e34047291 */ /* 0x000fe2000f8e18ff */
[----:B------:R-:W-:-:S04]  /*e5a0*/  DEPBAR.LE SB0, 0x0 ;  /* 0x000080000000791a */ /* 0x000fc80000000000 */
[----:B------:R-:W-:-:S04]  /*e5b0*/  UIADD3 UR4, UPT, UPT, UR4, 0x80, URZ ;  /* 0x0000008004047890 */ /* 0x000fc8000fffe0ff */
[----:B------:R-:W-:-:S09]  /*e5c0*/  UPRMT UR4, UR54, 0x654, UR4 ;  /* 0x0000065436047896 */ /* 0x000fd20008000004 */
[----:B------:R-:W-:Y:S01]  /*e5d0*/  SYNCS.ARRIVE.TRANS64.RED.A1T0 RZ, [UR4], RZ ;  /* 0x000000ffffff79a7 */ /* 0x000fe20008100404 */
[----:B------:R-:W-:Y:S05]  /*e5e0*/  EXIT ;  /* 0x000000000000794d */ /* 0x000fea0003800000 */
.L_x_24:
[----:B------:R1:W1:Y:S02]  /*e5f0*/  SYNCS.PHASECHK.TRANS64.TRYWAIT P0, [R3+URZ+0xf0], R2 ;  /* 0x0000f002030075a7 */ /* 0x00026400080011ff */
[----:B-1----:R-:W-:Y:S05]  /*e600*/  @!P0 NANOSLEEP.SYNCS 0x989680 ;  /* 0x009896800000895d */ /* 0x002fea0003900000 */
[----:B------:R-:W1:Y:S02]  /*e610*/  @!P0 SYNCS.PHASECHK.TRANS64 P0, [R3+URZ+0xf0], R2 ;  /* 0x0000f002030085a7 */ /* 0x000e6400080010ff */
[----:B-1----:R-:W-:Y:S05]  /*e620*/  @!P0 BRA `(.L_x_24) ;  /* 0xfffffffc00f08947 */ /* 0x002fea000383ffff */
[----:B------:R-:W-:Y:S05]  /*e630*/  BRA `(.L_x_172) ;  /* 0xffffff3000947947 */ /* 0x000fea000383ffff */
.L_x_27:
[----:B------:R-:W-:-:S07]  /*e640*/  MOV R0, UR9 ;  /* 0x0000000900007c02 */ /* 0x000fce0008000f00 */
.L_x_173:
[----:B-1----:R1:W2:Y:S02]  /*e650*/  SYNCS.PHASECHK.TRANS64.TRYWAIT P0, [R0+URZ+0x30], R3 ;  /* 0x00003003000075a7 */ /* 0x0022a400080011ff */
[----:B--2---:R-:W-:Y:S05]  /*e660*/  @!P0 NANOSLEEP.SYNCS 0x989680 ;  /* 0x009896800000895d */ /* 0x004fea0003900000 */
[----:B------:R-:W2:Y:S02]  /*e670*/  @!P0 SYNCS.PHASECHK.TRANS64 P0, [R0+URZ+0x30], R3 ;  /* 0x00003003000085a7 */ /* 0x000ea400080010ff */
[----:B--2---:R-:W-:Y:S05]  /*e680*/  @!P0 BRA `(.L_x_173) ;  /* 0xfffffffc00f08947 */ /* 0x004fea000383ffff */
[----:B------:R-:W-:Y:S05]  /*e690*/  BRA `(.L_x_26) ;  /* 0xffffff3000fc7947 */ /* 0x000fea000383ffff */
.L_x_29:
[----:B-1----:R1:W2:Y:S02]  /*e6a0*/  SYNCS.PHASECHK.TRANS64.TRYWAIT P0, [R3+URZ+0xb0], R0 ;  /* 0x0000b000030075a7 */ /* 0x0022a400080011ff */
[----:B--2---:R-:W-:Y:S05]  /*e6b0*/  @!P0 NANOSLEEP.SYNCS 0x989680 ;  /* 0x009896800000895d */ /* 0x004fea0003900000 */
[----:B------:R-:W2:Y:S02]  /*e6c0*/  @!P0 SYNCS.PHASECHK.TRANS64 P0, [R3+URZ+0xb0], R0 ;  /* 0x0000b000030085a7 */ /* 0x000ea400080010ff */
[----:B--2---:R-:W-:Y:S05]  /*e6d0*/  @!P0 BRA `(.L_x_29) ;  /* 0xfffffffc00f08947 */ /* 0x004fea000383ffff */
[----:B------:R-:W-:Y:S05]  /*e6e0*/  BRA `(.L_x_174) ;  /* 0xffffff3400807947 */ /* 0x000fea000383ffff */
.L_x_33:
[----:B-1----:R-:W-:-:S07]  /*e6f0*/  MOV R0, UR4 ;  /* 0x0000000400007c02 */ /* 0x002fce0008000f00 */
.L_x_175:
[----:B-1----:R1:W2:Y:S02]  /*e700*/  SYNCS.PHASECHK.TRANS64.TRYWAIT P0, [R0+URZ], R3 ;  /* 0x00000003000075a7 */ /* 0x0022a400080011ff */
[----:B--2---:R-:W-:Y:S05]  /*e710*/  @!P0 NANOSLEEP.SYNCS 0x989680 ;  /* 0x009896800000895d */ /* 0x004fea0003900000 */
[----:B------:R-:W2:Y:S02]  /*e720*/  @!P0 SYNCS.PHASECHK.TRANS64 P0, [R0+URZ], R3 ;  /* 0x00000003000085a7 */ /* 0x000ea400080010ff */
[----:B--2---:R-:W-:Y:S05]  /*e730*/  @!P0 BRA `(.L_x_175) ;  /* 0xfffffffc00f08947 */ /* 0x004fea000383ffff */
[----:B------:R-:W-:Y:S05]  /*e740*/  BRA `(.L_x_176) ;  /* 0xffffff3c00247947 */ /* 0x000fea000383ffff */
.L_x_34:
[----:B------:R-:W-:-:S07]  /*e750*/  MOV R0, UR5 ;  /* 0x0000000500007c02 */ /* 0x000fce0008000f00 */
.L_x_177:
[----:B-1----:R1:W2:Y:S02]  /*e760*/  SYNCS.PHASECHK.TRANS64.TRYWAIT P0, [R0+URZ], R3 ;  /* 0x00000003000075a7 */ /* 0x0022a400080011ff */
[----:B--2---:R-:W-:Y:S05]  /*e770*/  @!P0 NANOSLEEP.SYNCS 0x989680 ;  /* 0x009896800000895d */ /* 0x004fea0003900000 */
[----:B------:R-:W2:Y:S02]  /*e780*/  @!P0 SYNCS.PHASECHK.TRANS64 P0, [R0+URZ], R3 ;  /* 0x00000003000085a7 */ /* 0x000ea400080010ff */
[----:B--2---:R-:W-:Y:S05]  /*e790*/  @!P0 BRA `(.L_x_177) ;  /* 0xfffffffc00f08947 */ /* 0x004fea000383ffff */
[----:B------:R-:W-:Y:S05]  /*e7a0*/  BRA `(.L_x_178) ;  /* 0xffffff3c00307947 */ /* 0x000fea000383ffff */
.L_x_35:
[----:B------:R-:W-:-:S07]  /*e7b0*/  MOV R0, UR5 ;  /* 0x0000000500007c02 */ /* 0x000fce0008000f00 */
.L_x_179:
[----:B-1----:R1:W2:Y:S02]  /*e7c0*/  SYNCS.PHASECHK.TRANS64.TRYWAIT P0, [R0+URZ], R3 ;  /* 0x00000003000075a7 */ /* 0x0022a400080011ff */
[----:B--2---:R-:W-:Y:S05]  /*e7d0*/  @!P0 NANOSLEEP.SYNCS 0x989680 ;  /* 0x009896800000895d */ /* 0x004fea0003900000 */
[----:B------:R-:W2:Y:S02]  /*e7e0*/  @!P0 SYNCS.PHASECHK.TRANS64 P0, [R0+URZ], R3 ;  /* 0x00000003000085a7 */ /* 0x000ea400080010ff */
[----:B--2---:R-:W-:Y:S05]  /*e7f0*/  @!P0 BRA `(.L_x_179) ;  /* 0xfffffffc00f08947 */ /* 0x004fea000383ffff */
[----:B------:R-:W-:Y:S05]  /*e800*/  BRA `(.L_x_180) ;  /* 0xffffff3c003c7947 */ /* 0x000fea000383ffff */
.L_x_36:
[----:B------:R-:W-:-:S07]  /*e810*/  MOV R0, UR5 ;  /* 0x0000000500007c02 */ /* 0x000fce0008000f00 */
.L_x_181:
[----:B-1----:R1:W2:Y:S02]  /*e820*/  SYNCS.PHASECHK.TRANS64.TRYWAIT P0, [R0+URZ], R3 ;  /* 0x00000003000075a7 */ /* 0x0022a400080011ff */
[----:B--2---:R-:W-:Y:S05]  /*e830*/  @!P0 NANOSLEEP.SYNCS 0x989680 ;  /* 0x009896800000895d */ /* 0x004fea0003900000 */
[----:B------:R-:W2:Y:S02]  /*e840*/  @!P0 SYNCS.PHASECHK.TRANS64 P0, [R0+URZ], R3 ;  /* 0x00000003000085a7 */ /* 0x000ea400080010ff */
[----:B--2---:R-:W-:Y:S05]  /*e850*/  @!P0 BRA `(.L_x_181) ;  /* 0xfffffffc00f08947 */ /* 0x004fea000383ffff */
[----:B------:R-:W-:Y:S05]  /*e860*/  BRA `(.L_x_182) ;  /* 0xffffff3c00487947 */ /* 0x000fea000383ffff */
.L_x_37:
[----:B------:R-:W-:-:S07]  /*e870*/  MOV R0, UR5 ;  /* 0x0000000500007c02 */ /* 0x000fce0008000f00 */
.L_x_183:
[----:B-1----:R1:W2:Y:S02]  /*e880*/  SYNCS.PHASECHK.TRANS64.TRYWAIT P0, [R0+URZ], R3 ;  /* 0x00000003000075a7 */ /* 0x0022a400080011ff */
[----:B--2---:R-:W-:Y:S05]  /*e890*/  @!P0 NANOSLEEP.SYNCS 0x989680 ;  /* 0x009896800000895d */ /* 0x004fea0003900000 */
[----:B------:R-:W2:Y:S02]  /*e8a0*/  @!P0 SYNCS.PHASECHK.TRANS64 P0, [R0+URZ], R3 ;  /* 0x00000003000085a7 */ /* 0x000ea400080010ff */
[----:B--2---:R-:W-:Y:S05]  /*e8b0*/  @!P0 BRA `(.L_x_183) ;  /* 0xfffffffc00f08947 */ /* 0x004fea000383ffff */
[----:B------:R-:W-:Y:S05]  /*e8c0*/  BRA `(.L_x_184) ;  /* 0xffffff3c00547947 */ /* 0x000fea000383ffff */
.L_x_40:
[----:B-1----:R1:W2:Y:S02]  /*e8d0*/  SYNCS.PHASECHK.TRANS64.TRYWAIT P0, [R0+URZ+0xe0], R5 ;  /* 0x0000e005000075a7 */ /* 0x0022a400080011ff */
[----:B--2---:R-:W-:Y:S05]  /*e8e0*/  @!P0 NANOSLEEP.SYNCS 0x989680 ;  /* 0x009896800000895d */ /* 0x004fea0003900000 */
[----:B------:R-:W2:Y:S02]  /*e8f0*/  @!P0 SYNCS.PHASECHK.TRANS64 P0, [R0+URZ+0xe0], R5 ;  /* 0x0000e005000085a7 */ /* 0x000ea400080010ff */
[----:B--2---:R-:W-:Y:S05]  /*e900*/  @!P0 BRA `(.L_x_40) ;  /* 0xfffffffc00f08947 */ /* 0x004fea000383ffff */
[----:B------:R-:W-:Y:S05]  /*e910*/  BRA `(.L_x_185) ;  /* 0xffffff3c00b07947 */ /* 0x000fea000383ffff */
.L_x_41:
[----:B------:R-:W-:-:S07]  /*e920*/  MOV R0, UR4 ;  /* 0x0000000400007c02 */ /* 0x000fce0008000f00 */
.L_x_186:
[----:B-1----:R1:W2:Y:S02]  /*e930*/  SYNCS.PHASECHK.TRANS64.TRYWAIT P0, [R0+URZ+0xc0], R7 ;  /* 0x0000c007000075a7 */ /* 0x0022a400080011ff */
[----:B--2---:R-:W-:Y:S05]  /*e940*/  @!P0 NANOSLEEP.SYNCS 0x989680 ;  /* 0x009896800000895d */ /* 0x004fea0003900000 */
[----:B------:R-:W2:Y:S02]  /*e950*/  @!P0 SYNCS.PHASECHK.TRANS64 P0, [R0+URZ+0xc0], R7 ;  /* 0x0000c007000085a7 */ /* 0x000ea400080010ff */
[----:B--2---:R-:W-:Y:S05]  /*e960*/  @!P0 BRA `(.L_x_186) ;  /* 0xfffffffc00f08947 */ /* 0x004fea000383ffff */
[----:B------:R-:W-:Y:S05]  /*e970*/  BRA `(.L_x_187) ;  /* 0xffffff3c00c07947 */ /* 0x000fea000383ffff */
.L_x_42:
[----:B-1----:R1:W2:Y:S02]  /*e980*/  SYNCS.PHASECHK.TRANS64.TRYWAIT P1, [R0+URZ+0xb0], R5 ;  /* 0x0000b005000075a7 */ /* 0x0022a400080211ff */
[----:B--2---:R-:W-:Y:S05]  /*e990*/  @!P1 NANOSLEEP.SYNCS 0x989680 ;  /* 0x009896800000995d */ /* 0x004fea0003900000 */
[----:B------:R-:W2:Y:S02]  /*e9a0*/  @!P1 SYNCS.PHASECHK.TRANS64 P1, [R0+URZ+0xb0], R5 ;  /* 0x0000b005000095a7 */ /* 0x000ea400080210ff */
[----:B--2---:R-:W-:Y:S05]  /*e9b0*/  @!P1 BRA `(.L_x_42) ;  /* 0xfffffffc00f09947 */ /* 0x004fea000383ffff */
[----:B------:R-:W-:Y:S05]  /*e9c0*/  BRA `(.L_x_188) ;  /* 0xffffff3c00f07947 */ /* 0x000fea000383ffff */
.L_x_45:
[----:B------:R-:W-:-:S07]  /*e9d0*/  MOV R0, UR4 ;  /* 0x0000000400007c02 */ /* 0x000fce0008000f00 */
.L_x_189:
[----:B-1----:R1:W2:Y:S02]  /*e9e0*/  SYNCS.PHASECHK.TRANS64.TRYWAIT P0, [R0+URZ+0xc0], R3 ;  /* 0x0000c003000075a7 */ /* 0x0022a400080011ff */
[----:B--2---:R-:W-:Y:S05]  /*e9f0*/  @!P0 NANOSLEEP.SYNCS 0x989680 ;  /* 0x009896800000895d */ /* 0x004fea0003900000 */
[----:B------:R-:W2:Y:S02]  /*ea00*/  @!P0 SYNCS.PHASECHK.TRANS64 P0, [R0+URZ+0xc0], R3 ;  /* 0x0000c003000085a7 */ /* 0x000ea400080010ff */
[----:B--2---:R-:W-:Y:S05]  /*ea10*/  @!P0 BRA `(.L_x_189) ;  /* 0xfffffffc00f08947 */ /* 0x004fea000383ffff */
[----:B------:R-:W-:Y:S05]  /*ea20*/  BRA `(.L_x_44) ;  /* 0xffffff4000447947 */ /* 0x000fea000383ffff */
.L_x_54:
[----:B-1----:R-:W-:-:S04]  /*ea30*/  MOV R5, UR5 ;  /* 0x0000000500057c02 */ /* 0x002fc80008000f00 */
[----:B------:R1:W2:Y:S03]  /*ea40*/  SYNCS.PHASECHK.TRANS64.TRYWAIT P0, [R5+URZ+0x8], R6 ;  /* 0x00000806050075a7 */ /* 0x0002a600080011ff */
[----:B--2---:R-:W-:Y:S05]  /*ea50*/  @!P0 NANOSLEEP.SYNCS 0x989680 ;  /* 0x009896800000895d */ /* 0x004fea0003900000 */
[----:B------:R-:W2:Y:S02]  /*ea60*/  @!P0 SYNCS.PHASECHK.TRANS64 P0, [R5+URZ+0x8], R6 ;  /* 0x00000806050085a7 */ /* 0x000ea400080010ff */
[----:B--2---:R-:W-:Y:S05]  /*ea70*/  @!P0 BRA `(.L_x_54) ;  /* 0xfffffffc00ec8947 */ /* 0x004fea000383ffff */
[----:B------:R-:W-:Y:S05]  /*ea80*/  BRA `(.L_x_53) ;  /* 0xffffff4000fc7947 */ /* 0x000fea000383ffff */
.L_x_56:
[----:B------:R-:W-:Y:S01]  /*ea90*/  BSSY B0, `(.L_x_190) ;  /* 0x0000006000007945 */ /* 0x000fe20003800000 */
[----:B------:R-:W-:-:S07]  /*eaa0*/  MOV R15, 0xffffffff ;  /* 0xffffffff000f7802 */ /* 0x000fce0000000f00 */
[----:B-1---5:R-:W-:Y:S05]  /*eab0*/  WARPSYNC.COLLECTIVE R15, `(.L_x_191) ;  /* 0x000000000f0c7348 */ /* 0x022fea0003c00000 */
[----:B------:R-:W-:Y:S02]  /*eac0*/  ELECT P6, UR79, PT ;  /* 0x00000000004f782f */ /* 0x000fe400038c0000 */
[----:B------:R-:W-:Y:S01]  /*ead0*/  MOV R14, UR79 ;  /* 0x0000004f000e7c02 */ /* 0x000fe20008000f00 */
[----:B-1---5:R-:W-:Y:S10]  /*eae0*/  ENDCOLLECTIVE ;  /* 0x000000000000791b */ /* 0x022ff40003800000 */
.L_x_191:
[----:B------:R-:W-:Y:S05]  /*eaf0*/  BSYNC B0 ;  /* 0x0000000000007941 */ /* 0x000fea0003800000 */
.L_x_190:
[----:B------:R-:W-:Y:S01]  /*eb00*/  PLOP3.LUT P0, PT, P6, PT, PT, 0x80, 0x8 ;  /* 0x000000000008781c */ /* 0x000fe2000370f070 */
[----:B------:R-:W-:-:S12]  /*eb10*/  BRA `(.L_x_192) ;  /* 0xffffff4400287947 */ /* 0x000fd8000383ffff */
.L_x_58:
[----:B-1----:R-:W-:-:S04]  /*eb20*/  MOV R3, UR5 ;  /* 0x0000000500037c02 */ /* 0x002fc80008000f00 */
[----:B------:R1:W2:Y:S03]  /*eb30*/  SYNCS.PHASECHK.TRANS64.TRYWAIT P0, [R3+URZ+0x8], R4 ;  /* 0x00000804030075a7 */ /* 0x0002a600080011ff */
[----:B--2---:R-:W-:Y:S05]  /*eb40*/  @!P0 NANOSLEEP.SYNCS 0x989680 ;  /* 0x009896800000895d */ /* 0x004fea0003900000 */
[----:B------:R-:W2:Y:S02]  /*eb50*/  @!P0 SYNCS.PHASECHK.TRANS64 P0, [R3+URZ+0x8], R4 ;  /* 0x00000804030085a7 */ /* 0x000ea400080010ff */
[----:B--2---:R-:W-:Y:S05]  /*eb60*/  @!P0 BRA `(.L_x_58) ;  /* 0xfffffffc00ec8947 */ /* 0x004fea000383ffff */
[----:B------:R-:W-:Y:S05]  /*eb70*/  BRA `(.L_x_57) ;  /* 0xffffff44002c7947 */ /* 0x000fea000383ffff */
.L_x_59:
[----:B-1----:R1:W2:Y:S02]  /*eb80*/  SYNCS.PHASECHK.TRANS64.TRYWAIT P0, [R0+URZ+0xb0], R5 ;  /* 0x0000b005000075a7 */ /* 0x0022a400080011ff */
[----:B--2---:R-:W-:Y:S05]  /*eb90*/  @!P0 NANOSLEEP.SYNCS 0x989680 ;  /* 0x009896800000895d */ /* 0x004fea0003900000 */
[----:B------:R-:W2:Y:S02]  /*eba0*/  @!P0 SYNCS.PHASECHK.TRANS64 P0, [R0+URZ+0xb0], R5 ;  /* 0x0000b005000085a7 */ /* 0x000ea400080010ff */
[----:B--2---:R-:W-:Y:S05]  /*ebb0*/  @!P0 BRA `(.L_x_59) ;  /* 0xfffffffc00f08947 */ /* 0x004fea000383ffff */
[----:B------:R-:W-:Y:S05]  /*ebc0*/  BRA `(.L_x_193) ;  /* 0xffffff4800047947 */ /* 0x000fea000383ffff */
.L_x_63:
[----:B-1----:R-:W-:Y:S07]  /*ebd0*/  MOV R0, UR8 ;  /* 0x0000000800007c02 */ /* 0x002fee0008000f00 */
.L_x_194:
[----:B-1----:R1:W2:Y:S02]  /*ebe0*/  SYNCS.PHASECHK.TRANS64.TRYWAIT P0, [R0+URZ], R5 ;  /* 0x00000005000075a7 */ /* 0x0022a400080011ff */
[----:B--2---:R-:W-:Y:S05]  /*ebf0*/  @!P0 NANOSLEEP.SYNCS 0x989680 ;  /* 0x009896800000895d */ /* 0x004fea0003900000 */
[----:B------:R-:W2:Y:S02]  /*ec00*/  @!P0 SYNCS.PHASECHK.TRANS64 P0, [R0+URZ], R5 ;  /* 0x00000005000085a7 */ /* 0x000ea400080010ff */
[----:B--2---:R-:W-:Y:S05]  /*ec10*/  @!P0 BRA `(.L_x_194) ;  /* 0xfffffffc00f08947 */ /* 0x004fea000383ffff */
[----:B------:R-:W-:Y:S05]  /*ec20*/  BRA `(.L_x_62) ;  /* 0xffffff4800747947 */ /* 0x000fea000383ffff */
.L_x_65:
[----:B-1----:R-:W-:Y:S07]  /*ec30*/  MOV R0, UR13 ;  /* 0x0000000d00007c02 */ /* 0x002fee0008000f00 */
.L_x_195:
[----:B-1----:R1:W3:Y:S02]  /*ec40*/  SYNCS.PHASECHK.TRANS64.TRYWAIT P0, [R0+URZ+0xd8], R5 ;  /* 0x0000d805000075a7 */ /* 0x0022e400080011ff */
[----:B---3--:R-:W-:Y:S05]  /*ec50*/  @!P0 NANOSLEEP.SYNCS 0x989680 ;  /* 0x009896800000895d */ /* 0x008fea0003900000 */
[----:B------:R-:W3:Y:S02]  /*ec60*/  @!P0 SYNCS.PHASECHK.TRANS64 P0, [R0+URZ+0xd8], R5 ;  /* 0x0000d805000085a7 */ /* 0x000ee400080010ff */
[----:B---3--:R-:W-:Y:S05]  /*ec70*/  @!P0 BRA `(.L_x_195) ;  /* 0xfffffffc00f08947 */ /* 0x008fea000383ffff */
[----:B------:R-:W-:Y:S05]  /*ec80*/  BRA `(.L_x_64) ;  /* 0xffffff4800a87947 */ /* 0x000fea000383ffff */
.L_x_68:
[----:B------:R-:W-:-:S07]  /*ec90*/  MOV R0, UR13 ;  /* 0x0000000d00007c02 */ /* 0x000fce0008000f00 */
.L_x_196:
[----:B---3--:R3:W4:Y:S02]  /*eca0*/  SYNCS.PHASECHK.TRANS64.TRYWAIT P0, [R0+URZ+0x100], R3 ;  /* 0x00010003000075a7 */ /* 0x00872400080011ff */
[----:B----4-:R-:W-:Y:S05]  /*ecb0*/  @!P0 NANOSLEEP.SYNCS 0x989680 ;  /* 0x009896800000895d */ /* 0x010fea0003900000 */
[----:B------:R-:W4:Y:S02]  /*ecc0*/  @!P0 SYNCS.PHASECHK.TRANS64 P0, [R0+URZ+0x100], R3 ;  /* 0x00010003000085a7 */ /* 0x000f2400080010ff */
[----:B----4-:R-:W-:Y:S05]  /*ecd0*/  @!P0 BRA `(.L_x_196) ;  /* 0xfffffffc00f08947 */ /* 0x010fea000383ffff */
[----:B------:R-:W-:Y:S05]  /*ece0*/  BRA `(.L_x_197) ;  /* 0xffffff4c00207947 */ /* 0x000fea000383ffff */
.L_x_73:
[----:B-1----:R1:W2:Y:S02]  /*ecf0*/  SYNCS.PHASECHK.TRANS64.TRYWAIT P0, [R8+URZ+0xb0], R5 ;  /* 0x0000b005080075a7 */ /* 0x0022a400080011ff */
[----:B--2---:R-:W-:Y:S05]  /*ed00*/  @!P0 NANOSLEEP.SYNCS 0x989680 ;  /* 0x009896800000895d */ /* 0x004fea0003900000 */
[----:B------:R-:W2:Y:S02]  /*ed10*/  @!P0 SYNCS.PHASECHK.TRANS64 P0, [R8+URZ+0xb0], R5 ;  /* 0x0000b005080085a7 */ /* 0x000ea400080010ff */
[----:B--2---:R-:W-:Y:S05]  /*ed20*/  @!P0 BRA `(.L_x_73) ;  /* 0xfffffffc00f08947 */ /* 0x004fea000383ffff */
[----:B------:R-:W-:Y:S05]  /*ed30*/  BRA `(.L_x_198) ;  /* 0xffffff5000547947 */ /* 0x000fea000383ffff */
.L_x_76:
[----:B------:R-:W-:Y:S07]  /*ed40*/  MOV R0, UR21 ;  /* 0x0000001500007c02 */ /* 0x000fee0008000f00 */
.L_x_199:
[----:B-1----:R1:W2:Y:S02]  /*ed50*/  SYNCS.PHASECHK.TRANS64.TRYWAIT P0, [R0+URZ+0xa8], R5 ;  /* 0x0000a805000075a7 */ /* 0x0022a400080011ff */
[----:B--2---:R-:W-:Y:S05]  /*ed60*/  @!P0 NANOSLEEP.SYNCS 0x989680 ;  /* 0x009896800000895d */ /* 0x004fea0003900000 */
[----:B------:R-:W2:Y:S02]  /*ed70*/  @!P0 SYNCS.PHASECHK.TRANS64 P0, [R0+URZ+0xa8], R5 ;  /* 0x0000a805000085a7 */ /* 0x000ea400080010ff */
[----:B--2---:R-:W-:Y:S05]  /*ed80*/  @!P0 BRA `(.L_x_199) ;  /* 0xfffffffc00f08947 */ /* 0x004fea000383ffff */
[----:B------:R-:W-:Y:S05]  /*ed90*/  BRA `(.L_x_75) ;  /* 0xffffff5400d07947 */ /* 0x000fea000383ffff */
.L_x_79:
[----:B------:R-:W-:Y:S07]  /*eda0*/  MOV R5, UR21 ;  /* 0x0000001500057c02 */ /* 0x000fee0008000f00 */
.L_x_200:
[----:B-1----:R1:W2:Y:S02]  /*edb0*/  SYNCS.PHASECHK.TRANS64.TRYWAIT P0, [R5+URZ+0x80], R6 ;  /* 0x00008006050075a7 */ /* 0x0022a400080011ff */
[----:B--2---:R-:W-:Y:S05]  /*edc0*/  @!P0 NANOSLEEP.SYNCS 0x989680 ;  /* 0x009896800000895d */ /* 0x004fea0003900000 */
[----:B------:R-:W2:Y:S02]  /*edd0*/  @!P0 SYNCS.PHASECHK.TRANS64 P0, [R5+URZ+0x80], R6 ;  /* 0x00008006050085a7 */ /* 0x000ea400080010ff */
[----:B--2---:R-:W-:Y:S05]  /*ede0*/  @!P0 BRA `(.L_x_200) ;  /* 0xfffffffc00f08947 */ /* 0x004fea000383ffff */
[----:B------:R-:W-:Y:S05]  /*edf0*/  BRA `(.L_x_201) ;  /* 0xffffff5800347947 */ /* 0x000fea000383ffff */
.L_x_80:
[----:B------:R-:W-:Y:S07]  /*ee00*/  MOV R5, UR21 ;  /* 0x0000001500057c02 */ /* 0x000fee0008000f00 */
.L_x_202:
[----:B-1----:R1:W2:Y:S02]  /*ee10*/  SYNCS.PHASECHK.TRANS64.TRYWAIT P0, [R5+URZ+0x88], R6 ;  /* 0x00008806050075a7 */ /* 0x0022a400080011ff */
[----:B--2---:R-:W-:Y:S05]  /*ee20*/  @!P0 NANOSLEEP.SYNCS 0x989680 ;  /* 0x009896800000895d */ /* 0x004fea0003900000 */
[----:B------:R-:W2:Y:S02]  /*ee30*/  @!P0 SYNCS.PHASECHK.TRANS64 P0, [R5+URZ+0x88], R6 ;  /* 0x00008806050085a7 */ /* 0x000ea400080010ff */
[----:B--2---:R-:W-:Y:S05]  /*ee40*/  @!P0 BRA `(.L_x_202) ;  /* 0xfffffffc00f08947 */ /* 0x004fea000383ffff */
[----:B------:R-:W-:Y:S05]  /*ee50*/  BRA `(.L_x_203) ;  /* 0xffffff5800e87947 */ /* 0x000fea000383ffff */
.L_x_81:
[----:B------:R-:W-:Y:S07]  /*ee60*/  MOV R5, UR21 ;  /* 0x0000001500057c02 */ /* 0x000fee0008000f00 */
.L_x_204:
[----:B-1----:R1:W2:Y:S02]  /*ee70*/  SYNCS.PHASECHK.TRANS64.TRYWAIT P0, [R5+URZ+0x90], R6 ;  /* 0x00009006050075a7 */ /* 0x0022a400080011ff */
[----:B--2---:R-:W-:Y:S05]  /*ee80*/  @!P0 NANOSLEEP.SYNCS 0x989680 ;  /* 0x009896800000895d */ /* 0x004fea0003900000 */
[----:B------:R-:W2:Y:S02]  /*ee90*/  @!P0 SYNCS.PHASECHK.TRANS64 P0, [R5+URZ+0x90], R6 ;  /* 0x00009006050085a7 */ /* 0x000ea400080010ff */
[----:B--2---:R-:W-:Y:S05]  /*eea0*/  @!P0 BRA `(.L_x_204) ;  /* 0xfffffffc00f08947 */ /* 0x004fea000383ffff */
[----:B------:R-:W-:Y:S05]  /*eeb0*/  BRA `(.L_x_205) ;  /* 0xffffff5c00a47947 */ /* 0x000fea000383ffff */
.L_x_82:
[----:B------:R-:W-:Y:S07]  /*eec0*/  MOV R5, UR21 ;  /* 0x0000001500057c02 */ /* 0x000fee0008000f00 */
.L_x_206:
[----:B-1----:R1:W2:Y:S02]  /*eed0*/  SYNCS.PHASECHK.TRANS64.TRYWAIT P0, [R5+URZ+0x98], R6 ;  /* 0x00009806050075a7 */ /* 0x0022a400080011ff */
[----:B--2---:R-:W-:Y:S05]  /*eee0*/  @!P0 NANOSLEEP.SYNCS 0x989680 ;  /* 0x009896800000895d */ /* 0x004fea0003900000 */
[----:B------:R-:W2:Y:S02]  /*eef0*/  @!P0 SYNCS.PHASECHK.TRANS64 P0, [R5+URZ+0x98], R6 ;  /* 0x00009806050085a7 */ /* 0x000ea400080010ff */
[----:B--2---:R-:W-:Y:S05]  /*ef00*/  @!P0 BRA `(.L_x_206) ;  /* 0xfffffffc00f08947 */ /* 0x004fea000383ffff */
[----:B------:R-:W-:Y:S05]  /*ef10*/  BRA `(.L_x_207) ;  /* 0xffffff60005c7947 */ /* 0x000fea000383ffff */
.L_x_83:
[----:B------:R-:W-:Y:S07]  /*ef20*/  MOV R0, UR21 ;  /* 0x0000001500007c02 */ /* 0x000fee0008000f00 */
.L_x_208:
[----:B-1----:R1:W2:Y:S02]  /*ef30*/  SYNCS.PHASECHK.TRANS64.TRYWAIT P0, [R0+URZ+0x80], R7 ;  /* 0x00008007000075a7 */ /* 0x0022a400080011ff */
[----:B--2---:R-:W-:Y:S05]  /*ef40*/  @!P0 NANOSLEEP.SYNCS 0x989680 ;  /* 0x009896800000895d */ /* 0x004fea0003900000 */
[----:B------:R-:W2:Y:S02]  /*ef50*/  @!P0 SYNCS.PHASECHK.TRANS64 P0, [R0+URZ+0x80], R7 ;  /* 0x00008007000085a7 */ /* 0x000ea400080010ff */
[----:B--2---:R-:W-:Y:S05]  /*ef60*/  @!P0 BRA `(.L_x_208) ;  /* 0xfffffffc00f08947 */ /* 0x004fea000383ffff */
[----:B------:R-:W-:Y:S05]  /*ef70*/  BRA `(.L_x_209) ;  /* 0xffffff6000ec7947 */ /* 0x000fea000383ffff */
.L_x_84:
[----:B------:R-:W-:Y:S07]  /*ef80*/  MOV R0, UR21 ;  /* 0x0000001500007c02 */ /* 0x000fee0008000f00 */
.L_x_210:
[----:B-1----:R1:W2:Y:S02]  /*ef90*/  SYNCS.PHASECHK.TRANS64.TRYWAIT P0, [R0+URZ+0x88], R7 ;  /* 0x00008807000075a7 */ /* 0x0022a400080011ff */
[----:B--2---:R-:W-:Y:S05]  /*efa0*/  @!P0 NANOSLEEP.SYNCS 0x989680 ;  /* 0x009896800000895d */ /* 0x004fea0003900000 */
[----:B------:R-:W2:Y:S02]  /*efb0*/  @!P0 SYNCS.PHASECHK.TRANS64 P0, [R0+URZ+0x88], R7 ;  /* 0x00008807000085a7 */ /* 0x000ea400080010ff */
[----:B--2---:R-:W-:Y:S05]  /*efc0*/  @!P0 BRA `(.L_x_210) ;  /* 0xfffffffc00f08947 */ /* 0x004fea000383ffff */
[----:B------:R-:W-:Y:S05]  /*efd0*/  BRA `(.L_x_211) ;  /* 0xffffff6400747947 */ /* 0x000fea000383ffff */
.L_x_85:
[----:B------:R-:W-:Y:S07]  /*efe0*/  MOV R0, UR21 ;  /* 0x0000001500007c02 */ /* 0x000fee0008000f00 */
.L_x_212:
[----:B-1----:R1:W2:Y:S02]  /*eff0*/  SYNCS.PHASECHK.TRANS64.TRYWAIT P0, [R0+URZ+0x90], R7 ;  /* 0x00009007000075a7 */ /* 0x0022a400080011ff */
[----:B--2---:R-:W-:Y:S05]  /*f000*/  @!P0 NANOSLEEP.SYNCS 0x989680 ;  /* 0x009896800000895d */ /* 0x004fea0003900000 */
[----:B------:R-:W2:Y:S02]  /*f010*/  @!P0 SYNCS.PHASECHK.TRANS64 P0, [R0+URZ+0x90], R7 ;  /* 0x00009007000085a7 */ /* 0x000ea400080010ff */
[----:B--2---:R-:W-:Y:S05]  /*f020*/  @!P0 BRA `(.L_x_212) ;  /* 0xfffffffc00f08947 */ /* 0x004fea000383ffff */
[----:B------:R-:W-:Y:S05]  /*f030*/  BRA `(.L_x_213) ;  /* 0xffffff6800187947 */ /* 0x000fea000383ffff */
.L_x_86:
[----:B------:R-:W-:Y:S07]  /*f040*/  MOV R0, UR21 ;  /* 0x0000001500007c02 */ /* 0x000fee0008000f00 */
.L_x_214:
[----:B-1----:R1:W2:Y:S02]  /*f050*/  SYNCS.PHASECHK.TRANS64.TRYWAIT P0, [R0+URZ+0x98], R7 ;  /* 0x00009807000075a7 */ /* 0x0022a400080011ff */
[----:B--2---:R-:W-:Y:S05]  /*f060*/  @!P0 NANOSLEEP.SYNCS 0x989680 ;  /* 0x009896800000895d */ /* 0x004fea0003900000 */
[----:B------:R-:W2:Y:S02]  /*f070*/  @!P0 SYNCS.PHASECHK.TRANS64 P0, [R0+URZ+0x98], R7 ;  /* 0x00009807000085a7 */ /* 0x000ea400080010ff */
[----:B--2---:R-:W-:Y:S05]  /*f080*/  @!P0 BRA `(.L_x_214) ;  /* 0xfffffffc00f08947 */ /* 0x004fea000383ffff */
[----:B------:R-:W-:Y:S05]  /*f090*/  BRA `(.L_x_215) ;  /* 0xffffff6800bc7947 */ /* 0x000fea000383ffff */
.L_x_88:
[----:B-1----:R-:W-:-:S07]  /*f0a0*/  MOV R3, UR21 ;  /* 0x0000001500037c02 */ /* 0x002fce0008000f00 */
.L_x_216:
[----:B-1----:R1:W2:Y:S02]  /*f0b0*/  SYNCS.PHASECHK.TRANS64.TRYWAIT P0, [R3+URZ+0x80], R6 ;  /* 0x00008006030075a7 */ /* 0x0022a400080011ff */
[----:B--2---:R-:W-:Y:S05]  /*f0c0*/  @!P0 NANOSLEEP.SYNCS 0x989680 ;  /* 0x009896800000895d */ /* 0x004fea0003900000 */
[----:B------:R-:W2:Y:S02]  /*f0d0*/  @!P0 SYNCS.PHASECHK.TRANS64 P0, [R3+URZ+0x80], R6 ;  /* 0x00008006030085a7 */ /* 0x000ea400080010ff */
[----:B--2---:R-:W-:Y:S05]  /*f0e0*/  @!P0 BRA `(.L_x_216) ;  /* 0xfffffffc00f08947 */ /* 0x004fea000383ffff */
[----:B------:R-:W-:Y:S05]  /*f0f0*/  BRA `(.L_x_217) ;  /* 0xffffff6c00847947 */ /* 0x000fea000383ffff */
.L_x_89:
[----:B-1----:R-:W-:-:S07]  /*f100*/  MOV R3, UR21 ;  /* 0x0000001500037c02 */ /* 0x002fce0008000f00 */
.L_x_218:
[----:B-1----:R1:W2:Y:S02]  /*f110*/  SYNCS.PHASECHK.TRANS64.TRYWAIT P0, [R3+URZ+0x88], R6 ;  /* 0x00008806030075a7 */ /* 0x0022a400080011ff */
[----:B--2---:R-:W-:Y:S05]  /*f120*/  @!P0 NANOSLEEP.SYNCS 0x989680 ;  /* 0x009896800000895d */ /* 0x004fea0003900000 */
[----:B------:R-:W2:Y:S02]  /*f130*/  @!P0 SYNCS.PHASECHK.TRANS64 P0, [R3+URZ+0x88], R6 ;  /* 0x00008806030085a7 */ /* 0x000ea400080010ff */
[----:B--2---:R-:W-:Y:S05]  /*f140*/  @!P0 BRA `(.L_x_218) ;  /* 0xfffffffc00f08947 */ /* 0x004fea000383ffff */
[----:B------:R-:W-:Y:S05]  /*f150*/  BRA `(.L_x_219) ;  /* 0xffffff6c00747947 */ /* 0x000fea000383ffff */
.L_x_90:
[----:B-1----:R-:W-:-:S07]  /*f160*/  MOV R3, UR21 ;  /* 0x0000001500037c02 */ /* 0x002fce0008000f00 */
.L_x_220:
[----:B-1----:R1:W2:Y:S02]  /*f170*/  SYNCS.PHASECHK.TRANS64.TRYWAIT P0, [R3+URZ+0x90], R6 ;  /* 0x00009006030075a7 */ /* 0x0022a400080011ff */
[----:B--2---:R-:W-:Y:S05]  /*f180*/  @!P0 NANOSLEEP.SYNCS 0x989680 ;  /* 0x009896800000895d */ /* 0x004fea0003900000 */
[----:B------:R-:W2:Y:S02]  /*f190*/  @!P0 SYNCS.PHASECHK.TRANS64 P0, [R3+URZ+0x90], R6 ;  /* 0x00009006030085a7 */ /* 0x000ea400080010ff */
[----:B--2---:R-:W-:Y:S05]  /*f1a0*/  @!P0 BRA `(.L_x_220) ;  /* 0xfffffffc00f08947 */ /* 0x004fea000383ffff */
[----:B------:R-:W-:Y:S05]  /*f1b0*/  BRA `(.L_x_221) ;  /* 0xffffff6c00687947 */ /* 0x000fea000383ffff */
.L_x_92:
[----:B-1----:R1:W2:Y:S02]  /*f1c0*/  SYNCS.PHASECHK.TRANS64.TRYWAIT P0, [R0+URZ+0xb0], R3 ;  /* 0x0000b003000075a7 */ /* 0x0022a400080011ff */
[----:B--2---:R-:W-:Y:S05]  /*f1d0*/  @!P0 NANOSLEEP.SYNCS 0x989680 ;  /* 0x009896800000895d */ /* 0x004fea0003900000 */
[----:B------:R-:W2:Y:S02]  /*f1e0*/  @!P0 SYNCS.PHASECHK.TRANS64 P0, [R0+URZ+0xb0], R3 ;  /* 0x0000b003000085a7 */ /* 0x000ea400080010ff */
[----:B--2---:R-:W-:Y:S05]  /*f1f0*/  @!P0 BRA `(.L_x_92) ;  /* 0xfffffffc00f08947 */ /* 0x004fea000383ffff */
[----:B------:R-:W-:Y:S05]  /*f200*/  BRA `(.L_x_222) ;  /* 0xffffff70003c7947 */ /* 0x000fea000383ffff */
.L_x_103:
[----:B-1----:R-:W-:Y:S04]  /*f210*/  MOV R3, UR46 ;  /* 0x0000002e00037c02 */ /* 0x002fe80008000f00 */
[----:B------:R1:W3:Y:S03]  /*f220*/  SYNCS.PHASECHK.TRANS64.TRYWAIT P0, [R3+URZ+0x60], R4 ;  /* 0x00006004030075a7 */ /* 0x0002e600080011ff */
[----:B---3--:R-:W-:Y:S05]  /*f230*/  @!P0 NANOSLEEP.SYNCS 0x989680 ;  /* 0x009896800000895d */ /* 0x008fea0003900000 */
[----:B------:R-:W3:Y:S02]  /*f240*/  @!P0 SYNCS.PHASECHK.TRANS64 P0, [R3+URZ+0x60], R4 ;  /* 0x00006004030085a7 */ /* 0x000ee400080010ff */
[----:B---3--:R-:W-:Y:S05]  /*f250*/  @!P0 BRA `(.L_x_103) ;  /* 0xfffffffc00ec8947 */ /* 0x008fea000383ffff */
[----:B------:R-:W-:Y:S05]  /*f260*/  BRA `(.L_x_102) ;  /* 0xffffff80000c7947 */ /* 0x000fea000383ffff */
.L_x_105:
[----:B-1----:R-:W-:Y:S04]  /*f270*/  MOV R3, UR46 ;  /* 0x0000002e00037c02 */ /* 0x002fe80008000f00 */
[----:B------:R1:W4:Y:S03]  /*f280*/  SYNCS.PHASECHK.TRANS64.TRYWAIT P1, [R3+URZ+0xd0], R0 ;  /* 0x0000d000030075a7 */ /* 0x00032600080211ff */
[----:B----4-:R-:W-:Y:S05]  /*f290*/  @!P1 NANOSLEEP.SYNCS 0x989680 ;  /* 0x009896800000995d */ /* 0x010fea0003900000 */
[----:B------:R-:W4:Y:S02]  /*f2a0*/  @!P1 SYNCS.PHASECHK.TRANS64 P1, [R3+URZ+0xd0], R0 ;  /* 0x0000d000030095a7 */ /* 0x000f2400080210ff */
[----:B----4-:R-:W-:Y:S05]  /*f2b0*/  @!P1 BRA `(.L_x_105) ;  /* 0xfffffffc00ec9947 */ /* 0x010fea000383ffff */
[----:B------:R-:W-:Y:S05]  /*f2c0*/  BRA `(.L_x_104) ;  /* 0xffffff8000a47947 */ /* 0x000fea000383ffff */
.L_x_114:
[----:B-1----:R1:W2:Y:S02]  /*f2d0*/  SYNCS.PHASECHK.TRANS64.TRYWAIT P0, [R3+URZ+0x60], R0 ;  /* 0x00006000030075a7 */ /* 0x0022a400080011ff */
[----:B--2---:R-:W-:Y:S05]  /*f2e0*/  @!P0 NANOSLEEP.SYNCS 0x989680 ;  /* 0x009896800000895d */ /* 0x004fea0003900000 */
[----:B------:R-:W2:Y:S02]  /*f2f0*/  @!P0 SYNCS.PHASECHK.TRANS64 P0, [R3+URZ+0x60], R0 ;  /* 0x00006000030085a7 */ /* 0x000ea400080010ff */
[----:B--2---:R-:W-:Y:S05]  /*f300*/  @!P0 BRA `(.L_x_114) ;  /* 0xfffffffc00f08947 */ /* 0x004fea000383ffff */
[----:B------:R-:W-:Y:S05]  /*f310*/  BRA `(.L_x_113) ;  /* 0xffffff8c00807947 */ /* 0x000fea000383ffff */
.L_x_122:
[----:B-1----:R1:W2:Y:S02]  /*f320*/  SYNCS.PHASECHK.TRANS64.TRYWAIT P0, [R3+URZ+0x60], R6 ;  /* 0x00006006030075a7 */ /* 0x0022a400080011ff */
[----:B--2---:R-:W-:Y:S05]  /*f330*/  @!P0 NANOSLEEP.SYNCS 0x989680 ;  /* 0x009896800000895d */ /* 0x004fea0003900000 */
[----:B------:R-:W2:Y:S02]  /*f340*/  @!P0 SYNCS.PHASECHK.TRANS64 P0, [R3+URZ+0x60], R6 ;  /* 0x00006006030085a7 */ /* 0x000ea400080010ff */
[----:B--2---:R-:W-:Y:S05]  /*f350*/  @!P0 BRA `(.L_x_122) ;  /* 0xfffffffc00f08947 */ /* 0x004fea000383ffff */
[----:B------:R-:W-:Y:S05]  /*f360*/  BRA `(.L_x_121) ;  /* 0xffffff9800ec7947 */ /* 0x000fea000383ffff */
.L_x_130:
[----:B-1----:R1:W2:Y:S02]  /*f370*/  SYNCS.PHASECHK.TRANS64.TRYWAIT P0, [R3+URZ+0x60], R6 ;  /* 0x00006006030075a7 */ /* 0x0022a400080011ff */
[----:B--2---:R-:W-:Y:S05]  /*f380*/  @!P0 NANOSLEEP.SYNCS 0x989680 ;  /* 0x009896800000895d */ /* 0x004fea0003900000 */
[----:B------:R-:W2:Y:S02]  /*f390*/  @!P0 SYNCS.PHASECHK.TRANS64 P0, [R3+URZ+0x60], R6 ;  /* 0x00006006030085a7 */ /* 0x000ea400080010ff */
[----:B--2---:R-:W-:Y:S05]  /*f3a0*/  @!P0 BRA `(.L_x_130) ;  /* 0xfffffffc00f08947 */ /* 0x004fea000383ffff */
[----:B------:R-:W-:Y:S05]  /*f3b0*/  BRA `(.L_x_129) ;  /* 0xffffffa8005c7947 */ /* 0x000fea000383ffff */
.L_x_138:
[----:B-1----:R1:W2:Y:S02]  /*f3c0*/  SYNCS.PHASECHK.TRANS64.TRYWAIT P0, [R3+URZ+0x60], R6 ;  /* 0x00006006030075a7 */ /* 0x0022a400080011ff */
[----:B--2---:R-:W-:Y:S05]  /*f3d0*/  @!P0 NANOSLEEP.SYNCS 0x989680 ;  /* 0x009896800000895d */ /* 0x004fea0003900000 */
[----:B------:R-:W2:Y:S02]  /*f3e0*/  @!P0 SYNCS.PHASECHK.TRANS64 P0, [R3+URZ+0x60], R6 ;  /* 0x00006006030085a7 */ /* 0x000ea400080010ff */
[----:B--2---:R-:W-:Y:S05]  /*f3f0*/  @!P0 BRA `(.L_x_138) ;  /* 0xfffffffc00f08947 */ /* 0x004fea000383ffff */
[----:B------:R-:W-:Y:S05]  /*f400*/  BRA `(.L_x_137) ;  /* 0xffffffb400d47947 */ /* 0x000fea000383ffff */
.L_x_146:
[----:B-1----:R1:W2:Y:S02]  /*f410*/  SYNCS.PHASECHK.TRANS64.TRYWAIT P0, [R3+URZ+0x60], R6 ;  /* 0x00006006030075a7 */ /* 0x0022a400080011ff */
[----:B--2---:R-:W-:Y:S05]  /*f420*/  @!P0 NANOSLEEP.SYNCS 0x989680 ;  /* 0x009896800000895d */ /* 0x004fea0003900000 */
[----:B------:R-:W2:Y:S02]  /*f430*/  @!P0 SYNCS.PHASECHK.TRANS64 P0, [R3+URZ+0x60], R6 ;  /* 0x00006006030085a7 */ /* 0x000ea400080010ff */
[----:B--2---:R-:W-:Y:S05]  /*f440*/  @!P0 BRA `(.L_x_146) ;  /* 0xfffffffc00f08947 */ /* 0x004fea000383ffff */
[----:B------:R-:W-:Y:S05]  /*f450*/  BRA `(.L_x_145) ;  /* 0xffffffc400587947 */ /* 0x000fea000383ffff */
.L_x_154:
[----:B-1----:R1:W2:Y:S02]  /*f460*/  SYNCS.PHASECHK.TRANS64.TRYWAIT P0, [R3+URZ+0x60], R6 ;  /* 0x00006006030075a7 */ /* 0x0022a400080011ff */
[----:B--2---:R-:W-:Y:S05]  /*f470*/  @!P0 NANOSLEEP.SYNCS 0x989680 ;  /* 0x009896800000895d */ /* 0x004fea0003900000 */
[----:B------:R-:W2:Y:S02]  /*f480*/  @!P0 SYNCS.PHASECHK.TRANS64 P0, [R3+URZ+0x60], R6 ;  /* 0x00006006030085a7 */ /* 0x000ea400080010ff */
[----:B--2---:R-:W-:Y:S05]  /*f490*/  @!P0 BRA `(.L_x_154) ;  /* 0xfffffffc00f08947 */ /* 0x004fea000383ffff */
[----:B------:R-:W-:Y:S05]  /*f4a0*/  BRA `(.L_x_153) ;  /* 0xffffffd000d47947 */ /* 0x000fea000383ffff */
.L_x_162:
[----:B-1----:R1:W2:Y:S02]  /*f4b0*/  SYNCS.PHASECHK.TRANS64.TRYWAIT P0, [R3+URZ+0x60], R6 ;  /* 0x00006006030075a7 */ /* 0x0022a400080011ff */
[----:B--2---:R-:W-:Y:S05]  /*f4c0*/  @!P0 NANOSLEEP.SYNCS 0x989680 ;  /* 0x009896800000895d */ /* 0x004fea0003900000 */
[----:B------:R-:W2:Y:S02]  /*f4d0*/  @!P0 SYNCS.PHASECHK.TRANS64 P0, [R3+URZ+0x60], R6 ;  /* 0x00006006030085a7 */ /* 0x000ea400080010ff */
[----:B--2---:R-:W-:Y:S05]  /*f4e0*/  @!P0 BRA `(.L_x_162) ;  /* 0xfffffffc00f08947 */ /* 0x004fea000383ffff */
[----:B------:R-:W-:Y:S05]  /*f4f0*/  BRA `(.L_x_161) ;  /* 0xffffffe0004c7947 */ /* 0x000fea000383ffff */
        .weak           $__internal_0_$__cuda_sm10x_tcgen05_guardrail_trap_col_being_dealloced_not_returned_by_alloc
        .type           $__internal_0_$__cuda_sm10x_tcgen05_guardrail_trap_col_being_dealloced_not_returned_by_alloc,@function
        .size           $__internal_0_$__cuda_sm10x_tcgen05_guardrail_trap_col_being_dealloced_not_returned_by_alloc,($__internal_1_$__cuda_sm10x_tcgen05_guardrail_trap_phase_invalid_during_alloc - $__internal_0_$__cuda_sm10x_tcgen05_guardrail_trap_col_being_dealloced_not_returned_by_alloc)
$__internal_0_$__cuda_sm10x_tcgen05_guardrail_trap_col_being_dealloced_not_returned_by_alloc:
[----:B------:R-:W-:Y:S05]  /*f500*/  BPT.TRAP 0x1 ;  /* 0x000000040000795c */ /* 0x000fea0000300000 */
[----:B------:R-:W-:-:S04]  /*f510*/  HFMA2 R3, -RZ, RZ, 0, 0 ;  /* 0x00000000ff037431 */ /* 0x000fc800000001ff */
[----:B------:R-:W-:Y:S05]  /*f520*/  RET.REL.NODEC R2 `(_ZN7cutlass13device_kernelINS_4gemm6kernel13GemmUniversalIN4cute5tupleIJiiiiEEENS1_10collective13CollectiveMmaINS1_41MainloopSm100TmaUmmaWarpSpecializedSparseILi6ELi2ELi1ENS5_IJNS4_1CILi2EEENSA_ILi1EEESC_EEEEENS5_IJNSA_ILi256EEESF_NSA_ILi128EEEEEENS_12float_e4m3_tENS5_IJNS4_6LayoutINS5_IJiNS5_IJSB_iEEEiEEENS5_IJlNS5_IJSC_SB_EEElEEEEENSJ_INS5_IJNS5_IJSG_iEEESP_iEEENS5_IJNS5_IJSG_NSA_ILi16384EEEEEENS5_IJSC_lEEElEEEEEEEESI_NS5_IJlSC_lEEENS4_8TiledMMAINS4_8MMA_AtomIJNS4_32SM100_MMA_F8F6F4_2x1SM_SS_SPARSEISI_SI_fLi256ELi256ELNS4_4UMMA5MajorE0ELS12_0ELNS11_7ScaleInE0ELS13_0EEEEEENSJ_INS5_IJSC_SC_SC_EEENS5_IJNSA_ILi0EEES17_S17_EEEEENS5_IJNS4_10UnderscoreES1A_S1A_EEEEENS4_18SM100_TMA_2SM_LOADENS4_14ComposedLayoutINS4_7SwizzleILi2ELi4ELi3EEENS4_25smem_sparse_ptr_flag_bitsILi2ELi8EEENSJ_INS5_IJNS5_IJSC_NSA_ILi8EEEEEENS5_IJSB_NSA_ILi64EEEEEEEEENS5_IJNS5_IJS17_SG_EEESM_EEEEEEEvNS4_8identityES1D_NS1E_INS1F_ILi3ELi4ELi3EEENS4_18smem_ptr_flag_bitsILi8EEENSJ_INS5_IJS1J_SG_EEENS5_IJSG_SC_EEEEEEEvS1S_EENS_8epilogue10collective18CollectiveEpilogueINS21_23Sm100TmaWarpSpecializedILi4ELi2ELi32ELb1ELb0EEEJNS5_IJSG_SF_SG_EEENS5_IJNSJ_ISG_SC_EENSJ_INSA_ILi32EEESC_EEEEEfNS5_IJSC_llEEEfS2B_NS21_6fusion15FusionCallbacksIS25_NS2C_17LinearCombinationIffffLNS_15FloatRoundStyleE2EEES26_S2A_JEEENS4_5SM1004TMEM4LOAD26SM100_TMEM_LOAD_32dp32b32xENS4_13SM90_TMA_LOADENS1E_INS1F_ILi2ELi5ELi2EEENS1U_ILi32EEENSJ_INS5_IJS28_NSA_ILi4EEEEEENS5_IJSC_S28_EEEEEEENS4_39AutoVectorizingCopyWithAssumedAlignmentILi128EEENS4_14SM90_TMA_STOREES2T_S2V_S2V_EEEvvEEEEvNT_6ParamsE) ;  /* 0xffffff0802b47950 */ /* 0x000fea0003c3ffff */
        .weak           $__internal_1_$__cuda_sm10x_tcgen05_guardrail_trap_phase_invalid_during_alloc
        .type           $__internal_1_$__cuda_sm10x_tcgen05_guardrail_trap_phase_invalid_during_alloc,@function
        .size           $__internal_1_$__cuda_sm10x_tcgen05_guardrail_trap_phase_invalid_during_alloc,($__internal_2_$__cuda_sm10x_tcgen05_guardrail_trap_unallocated_columns_being_dealloced - $__internal_1_$__cuda_sm10x_tcgen05_guardrail_trap_phase_invalid_during_alloc)
$__internal_1_$__cuda_sm10x_tcgen05_guardrail_trap_phase_invalid_during_alloc:
[----:B------:R-:W-:Y:S05]  /*f530*/  BPT.TRAP 0x1 ;  /* 0x000000040000795c */ /* 0x000fea0000300000 */
[----:B------:R-:W-:-:S04]  /*f540*/  MOV R5, 0x0 ;  /* 0x0000000000057802 */ /* 0x000fc80000000f00 */
[----:B------:R-:W-:Y:S05]  /*f550*/  RET.REL.NODEC R4 `(_ZN7cutlass13device_kernelINS_4gemm6kernel13GemmUniversalIN4cute5tupleIJiiiiEEENS1_10collective13CollectiveMmaINS1_41MainloopSm100TmaUmmaWarpSpecializedSparseILi6ELi2ELi1ENS5_IJNS4_1CILi2EEENSA_ILi1EEESC_EEEEENS5_IJNSA_ILi256EEESF_NSA_ILi128EEEEEENS_12float_e4m3_tENS5_IJNS4_6LayoutINS5_IJiNS5_IJSB_iEEEiEEENS5_IJlNS5_IJSC_SB_EEElEEEEENSJ_INS5_IJNS5_IJSG_iEEESP_iEEENS5_IJNS5_IJSG_NSA_ILi16384EEEEEENS5_IJSC_lEEElEEEEEEEESI_NS5_IJlSC_lEEENS4_8TiledMMAINS4_8MMA_AtomIJNS4_32SM100_MMA_F8F6F4_2x1SM_SS_SPARSEISI_SI_fLi256ELi256ELNS4_4UMMA5MajorE0ELS12_0ELNS11_7ScaleInE0ELS13_0EEEEEENSJ_INS5_IJSC_SC_SC_EEENS5_IJNSA_ILi0EEES17_S17_EEEEENS5_IJNS4_10UnderscoreES1A_S1A_EEEEENS4_18SM100_TMA_2SM_LOADENS4_14ComposedLayoutINS4_7SwizzleILi2ELi4ELi3EEENS4_25smem_sparse_ptr_flag_bitsILi2ELi8EEENSJ_INS5_IJNS5_IJSC_NSA_ILi8EEEEEENS5_IJSB_NSA_ILi64EEEEEEEEENS5_IJNS5_IJS17_SG_EEESM_EEEEEEEvNS4_8identityES1D_NS1E_INS1F_ILi3ELi4ELi3EEENS4_18smem_ptr_flag_bitsILi8EEENSJ_INS5_IJS1J_SG_EEENS5_IJSG_SC_EEEEEEEvS1S_EENS_8epilogue10collective18CollectiveEpilogueINS21_23Sm100TmaWarpSpecializedILi4ELi2ELi32ELb1ELb0EEEJNS5_IJSG_SF_SG_EEENS5_IJNSJ_ISG_SC_EENSJ_INSA_ILi32EEESC_EEEEEfNS5_IJSC_llEEEfS2B_NS21_6fusion15FusionCallbacksIS25_NS2C_17LinearCombinationIffffLNS_15FloatRoundStyleE2EEES26_S2A_JEEENS4_5SM1004TMEM4LOAD26SM100_TMEM_LOAD_32dp32b32xENS4_13SM90_TMA_LOADENS1E_INS1F_ILi2ELi5ELi2EEENS1U_ILi32EEENSJ_INS5_IJS28_NSA_ILi4EEEEEENS5_IJSC_S28_EEEEEEENS4_39AutoVectorizingCopyWithAssumedAlignmentILi128EEENS4_14SM90_TMA_STOREES2T_S2V_S2V_EEEvvEEEEvNT_6ParamsE) ;  /* 0xffffff0804a87950 */ /* 0x000fea0003c3ffff */
        .weak           $__internal_2_$__cuda_sm10x_tcgen05_guardrail_trap_unallocated_columns_being_dealloced
        .type           $__internal_2_$__cuda_sm10x_tcgen05_guardrail_trap_unallocated_columns_being_dealloced,@function
        .size           $__internal_2_$__cuda_sm10x_tcgen05_guardrail_trap_unallocated_columns_being_dealloced,(.L_x_224 - $__internal_2_$__cuda_sm10x_tcgen05_guardrail_trap_unallocated_columns_being_dealloced)
$__internal_2_$__cuda_sm10x_tcgen05_guardrail_trap_unallocated_columns_being_dealloced:
[----:B------:R-:W-:Y:S05]  /*f560*/  BPT.TRAP 0x1 ;  /* 0x000000040000795c */ /* 0x000fea0000300000 */
[----:B------:R-:W-:-:S04]  /*f570*/  HFMA2 R3, -RZ, RZ, 0, 0 ;  /* 0x00000000ff037431 */ /* 0x000fc800000001ff */
[----:B------:R-:W-:Y:S05]  /*f580*/  RET.REL.NODEC R2 `(_ZN7cutlass13device_kernelINS_4gemm6kernel13GemmUniversalIN4cute5tupleIJiiiiEEENS1_10collective13CollectiveMmaINS1_41MainloopSm100TmaUmmaWarpSpecializedSparseILi6ELi2ELi1ENS5_IJNS4_1CILi2EEENSA_ILi1EEESC_EEEEENS5_IJNSA_ILi256EEESF_NSA_ILi128EEEEEENS_12float_e4m3_tENS5_IJNS4_6LayoutINS5_IJiNS5_IJSB_iEEEiEEENS5_IJlNS5_IJSC_SB_EEElEEEEENSJ_INS5_IJNS5_IJSG_iEEESP_iEEENS5_IJNS5_IJSG_NSA_ILi16384EEEEEENS5_IJSC_lEEElEEEEEEEESI_NS5_IJlSC_lEEENS4_8TiledMMAINS4_8MMA_AtomIJNS4_32SM100_MMA_F8F6F4_2x1SM_SS_SPARSEISI_SI_fLi256ELi256ELNS4_4UMMA5MajorE0ELS12_0ELNS11_7ScaleInE0ELS13_0EEEEEENSJ_INS5_IJSC_SC_SC_EEENS5_IJNSA_ILi0EEES17_S17_EEEEENS5_IJNS4_10UnderscoreES1A_S1A_EEEEENS4_18SM100_TMA_2SM_LOADENS4_14ComposedLayoutINS4_7SwizzleILi2ELi4ELi3EEENS4_25smem_sparse_ptr_flag_bitsILi2ELi8EEENSJ_INS5_IJNS5_IJSC_NSA_ILi8EEEEEENS5_IJSB_NSA_ILi64EEEEEEEEENS5_IJNS5_IJS17_SG_EEESM_EEEEEEEvNS4_8identityES1D_NS1E_INS1F_ILi3ELi4ELi3EEENS4_18smem_ptr_flag_bitsILi8EEENSJ_INS5_IJS1J_SG_EEENS5_IJSG_SC_EEEEEEEvS1S_EENS_8epilogue10collective18CollectiveEpilogueINS21_23Sm100TmaWarpSpecializedILi4ELi2ELi32ELb1ELb0EEEJNS5_IJSG_SF_SG_EEENS5_IJNSJ_ISG_SC_EENSJ_INSA_ILi32EEESC_EEEEEfNS5_IJSC_llEEEfS2B_NS21_6fusion15FusionCallbacksIS25_NS2C_17LinearCombinationIffffLNS_15FloatRoundStyleE2EEES26_S2A_JEEENS4_5SM1004TMEM4LOAD26SM100_TMEM_LOAD_32dp32b32xENS4_13SM90_TMA_LOADENS1E_INS1F_ILi2ELi5ELi2EEENS1U_ILi32EEENSJ_INS5_IJS28_NSA_ILi4EEEEEENS5_IJSC_S28_EEEEEEENS4_39AutoVectorizingCopyWithAssumedAlignmentILi128EEENS4_14SM90_TMA_STOREES2T_S2V_S2V_EEEvvEEEEvNT_6ParamsE) ;  /* 0xffffff08029c7950 */ /* 0x000fea0003c3ffff */
.L_x_223:
[----:B------:R-:W-:-:S00]  /*f590*/  BRA `(.L_x_223) ;  /* 0xfffffffc00fc7947 */ /* 0x000fc0000383ffff */
[----:B------:R-:W-:-:S00]  /*f5a0*/  NOP ;  /* 0x0000000000007918 */ /* 0x000fc00000000000 */
        /* <DEDUP_REMOVED lines=13> */
.L_x_224:


//--------------------- .nv.global.init           --------------------------
	.section	.nv.global.init,"aw",@progbits
.nv.global.init:
	.type		$str$27,@object
	.size		$str$27,($str$28 - $str$27)
$str$27:
        /*0000*/ 	.byte	0x28, 0x61, 0x64, 0x64, 0x72, 0x65, 0x73, 0x73, 0x20, 0x26, 0x20, 0x6d, 0x61, 0x73, 0x6b, 0x29
        /*0010*/ 	.byte	0x20, 0x3d, 0x3d, 0x20, 0x30, 0x00
	.type		$str$28,@object
	.size		$str$28,($str$26 - $str$28)
$str$28:
        /*0016*/ 	.byte	0x2f, 0x74, 0x6d, 0x70, 0x2f, 0x63, 0x75, 0x74, 0x6c, 0x61, 0x73, 0x73, 0x5f, 0x73, 0x77, 0x65
        /*0026*/ 	.byte	0x65, 0x70, 0x5f, 0x73, 0x72, 0x63, 0x2f, 0x69, 0x6e, 0x63, 0x6c, 0x75, 0x64, 0x65, 0x2f, 0x63
        /*0036*/ 	.byte	0x75, 0x74, 0x65, 0x2f, 0x70, 0x6f, 0x69, 0x6e, 0x74, 0x65, 0x72, 0x5f, 0x66, 0x6c, 0x61, 0x67
        /*0046*/ 	.byte	0x67, 0x65, 0x64, 0x2e, 0x68, 0x70, 0x70, 0x00
	.type		$str$26,@object
	.size		$str$26,($str$25 - $str$26)
$str$26:
        /*004e*/ 	.byte	0x2f, 0x74, 0x6d, 0x70, 0x2f, 0x63, 0x75, 0x74, 0x6c, 0x61, 0x73, 0x73, 0x5f, 0x73, 0x77, 0x65
        /*005e*/ 	.byte	0x65, 0x70, 0x5f, 0x73, 0x72, 0x63, 0x2f, 0x69, 0x6e, 0x63, 0x6c, 0x75, 0x64, 0x65, 0x2f, 0x63
        /*006e*/ 	.byte	0x75, 0x74, 0x65, 0x2f, 0x61, 0x74, 0x6f, 0x6d, 0x2f, 0x63, 0x6f, 0x70, 0x79, 0x5f, 0x74, 0x72
        /*007e*/ 	.byte	0x61, 0x69, 0x74, 0x73, 0x5f, 0x73, 0x6d, 0x31, 0x30, 0x30, 0x2e, 0x68, 0x70, 0x70, 0x00
	.type		$str$25,@object
	.size		$str$25,(__unnamed_1 - $str$25)
$str$25:
        /*008d*/ 	.byte	0x28, 0x28, 0x75, 0x69, 0x6e, 0x74, 0x33, 0x32, 0x5f, 0x74, 0x28, 0x74, 0x68, 0x72, 0x65, 0x61
        /*009d*/ 	.byte	0x64, 0x49, 0x64, 0x78, 0x2e, 0x78, 0x29, 0x20, 0x2f, 0x20, 0x33, 0x32, 0x29, 0x20, 0x25, 0x20
        /*00ad*/ 	.byte	0x34, 0x29, 0x20, 0x3d, 0x3d, 0x20, 0x28, 0x28, 0x28, 0x74, 0x6d, 0x65, 0x6d, 0x5f, 0x61, 0x64
        /*00bd*/ 	.byte	0x64, 0x72, 0x20, 0x3e, 0x3e, 0x20, 0x31, 0x36, 0x29, 0x20, 0x2f, 0x20, 0x33, 0x32, 0x29, 0x20
        /*00cd*/ 	.byte	0x25, 0x20, 0x34, 0x29, 0x00
	.type		__unnamed_1,@object
	.size		__unnamed_1,(__unnamed_2 - __unnamed_1)
__unnamed_1:
        /*00d2*/ 	.byte	0x61, 0x75, 0x74, 0x6f, 0x20, 0x63, 0x75, 0x74, 0x65, 0x3a, 0x3a, 0x61, 0x73, 0x5f, 0x70, 0x6f
        /* <DEDUP_REMOVED lines=23> */
        /*0252*/ 	.byte	0x3a, 0x3a, 0x43, 0x3c, 0x34, 0x30, 0x39, 0x36, 0x3e, 0x3e, 0x3e, 0x3e, 0x5d, 0x00
	.type		__unnamed_2,@object
	.size		__unnamed_2,(.L_2 - __unnamed_2)
__unnamed_2:
        /* <DEDUP_REMOVED lines=42> */
        /*0500*/ 	.byte	0x3e, 0x5d, 0x00
.L_2:


//--------------------- .nv.shared._ZN7cutlass13device_kernelINS_4gemm6kernel13GemmUniversalIN4cute5tupleIJiiiiEEENS1_10collective13CollectiveMmaINS1_41MainloopSm100TmaUmmaWarpSpecializedSparseILi6ELi2ELi1ENS5_IJNS4_1CILi2EEENSA_ILi1EEESC_EEEEENS5_IJNSA_ILi256EEESF_NSA_ILi128EEEEEENS_12float_e4m3_tENS5_IJNS4_6LayoutINS5_IJiNS5_IJSB_iEEEiEEENS5_IJlNS5_IJSC_SB_EEElEEEEENSJ_INS5_IJNS5_IJSG_iEEESP_iEEENS5_IJNS5_IJSG_NSA_ILi16384EEEEEENS5_IJSC_lEEElEEEEEEEESI_NS5_IJlSC_lEEENS4_8TiledMMAINS4_8MMA_AtomIJNS4_32SM100_MMA_F8F6F4_2x1SM_SS_SPARSEISI_SI_fLi256ELi256ELNS4_4UMMA5MajorE0ELS12_0ELNS11_7ScaleInE0ELS13_0EEEEEENSJ_INS5_IJSC_SC_SC_EEENS5_IJNSA_ILi0EEES17_S17_EEEEENS5_IJNS4_10UnderscoreES1A_S1A_EEEEENS4_18SM100_TMA_2SM_LOADENS4_14ComposedLayoutINS4_7SwizzleILi2ELi4ELi3EEENS4_25smem_sparse_ptr_flag_bitsILi2ELi8EEENSJ_INS5_IJNS5_IJSC_NSA_ILi8EEEEEENS5_IJSB_NSA_ILi64EEEEEEEEENS5_IJNS5_IJS17_SG_EEESM_EEEEEEEvNS4_8identityES1D_NS1E_INS1F_ILi3ELi4ELi3EEENS4_18smem_ptr_flag_bitsILi8EEENSJ_INS5_IJS1J_SG_EEENS5_IJSG_SC_EEEEEEEvS1S_EENS_8epilogue10collective18CollectiveEpilogueINS21_23Sm100TmaWarpSpecializedILi4ELi2ELi32ELb1ELb0EEEJNS5_IJSG_SF_SG_EEENS5_IJNSJ_ISG_SC_EENSJ_INSA_ILi32EEESC_EEEEEfNS5_IJSC_llEEEfS2B_NS21_6fusion15FusionCallbacksIS25_NS2C_17LinearCombinationIffffLNS_15FloatRoundStyleE2EEES26_S2A_JEEENS4_5SM1004TMEM4LOAD26SM100_TMEM_LOAD_32dp32b32xENS4_13SM90_TMA_LOADENS1E_INS1F_ILi2ELi5ELi2EEENS1U_ILi32EEENSJ_INS5_IJS28_NSA_ILi4EEEEEENS5_IJSC_S28_EEEEEEENS4_39AutoVectorizingCopyWithAssumedAlignmentILi128EEENS4_14SM90_TMA_STOREES2T_S2V_S2V_EEEvvEEEEvNT_6ParamsE --------------------------
	.section	.nv.shared._ZN7cutlass13device_kernelINS_4gemm6kernel13GemmUniversalIN4cute5tupleIJiiiiEEENS1_10collective13CollectiveMmaINS1_41MainloopSm100TmaUmmaWarpSpecializedSparseILi6ELi2ELi1ENS5_IJNS4_1CILi2EEENSA_ILi1EEESC_EEEEENS5_IJNSA_ILi256EEESF_NSA_ILi128EEEEEENS_12float_e4m3_tENS5_IJNS4_6LayoutINS5_IJiNS5_IJSB_iEEEiEEENS5_IJlNS5_IJSC_SB_EEElEEEEENSJ_INS5_IJNS5_IJSG_iEEESP_iEEENS5_IJNS5_IJSG_NSA_ILi16384EEEEEENS5_IJSC_lEEElEEEEEEEESI_NS5_IJlSC_lEEENS4_8TiledMMAINS4_8MMA_AtomIJNS4_32SM100_MMA_F8F6F4_2x1SM_SS_SPARSEISI_SI_fLi256ELi256ELNS4_4UMMA5MajorE0ELS12_0ELNS11_7ScaleInE0ELS13_0EEEEEENSJ_INS5_IJSC_SC_SC_EEENS5_IJNSA_ILi0EEES17_S17_EEEEENS5_IJNS4_10UnderscoreES1A_S1A_EEEEENS4_18SM100_TMA_2SM_LOADENS4_14ComposedLayoutINS4_7SwizzleILi2ELi4ELi3EEENS4_25smem_sparse_ptr_flag_bitsILi2ELi8EEENSJ_INS5_IJNS5_IJSC_NSA_ILi8EEEEEENS5_IJSB_NSA_ILi64EEEEEEEEENS5_IJNS5_IJS17_SG_EEESM_EEEEEEEvNS4_8identityES1D_NS1E_INS1F_ILi3ELi4ELi3EEENS4_18smem_ptr_flag_bitsILi8EEENSJ_INS5_IJS1J_SG_EEENS5_IJSG_SC_EEEEEEEvS1S_EENS_8epilogue10collective18CollectiveEpilogueINS21_23Sm100TmaWarpSpecializedILi4ELi2ELi32ELb1ELb0EEEJNS5_IJSG_SF_SG_EEENS5_IJNSJ_ISG_SC_EENSJ_INSA_ILi32EEESC_EEEEEfNS5_IJSC_llEEEfS2B_NS21_6fusion15FusionCallbacksIS25_NS2C_17LinearCombinationIffffLNS_15FloatRoundStyleE2EEES26_S2A_JEEENS4_5SM1004TMEM4LOAD26SM100_TMEM_LOAD_32dp32b32xENS4_13SM90_TMA_LOADENS1E_INS1F_ILi2ELi5ELi2EEENS1U_ILi32EEENSJ_INS5_IJS28_NSA_ILi4EEEEEENS5_IJSC_S28_EEEEEEENS4_39AutoVectorizingCopyWithAssumedAlignmentILi128EEENS4_14SM90_TMA_STOREES2T_S2V_S2V_EEEvvEEEEvNT_6ParamsE,"aw",@nobits
	.sectionflags	@""
	.align	16
	.zero		1024


//--------------------- .nv.shared.reserved.0     --------------------------
	.section	.nv.shared.reserved.0,"aw",@nobits
	.weak		__nv_reservedSMEM_offset_0_alias
	.size		__nv_reservedSMEM_offset_0_alias, 0, 64
	.other		__nv_reservedSMEM_offset_0_alias,@"STO_CUDA_RESERVED_SHARED STV_DEFAULT"
__nv_reservedSMEM_offset_0_alias:
	.zero		0
.nv.shared.reserved.0:
	.zero		64
	.weak		__nv_reservedSMEM_tcgen05_partition
	.type		__nv_reservedSMEM_tcgen05_partition,@object
	.size		__nv_reservedSMEM_tcgen05_partition,(.L_0 - __nv_reservedSMEM_tcgen05_partition)
__nv_reservedSMEM_tcgen05_partition:
	.zero		32
.L_0:


//--------------------- .nv.global                --------------------------
	.section	.nv.global,"aw",@nobits
.nv.global:
	.type		_ZN39_INTERNAL_3863da8f_4_k_cu_8ef2be78_24854cute1_E,@object
	.size		_ZN39_INTERNAL_3863da8f_4_k_cu_8ef2be78_24854cute1_E,(_ZN39_INTERNAL_3863da8f_4_k_cu_8ef2be78_24854cuda3std3__45__cpo6cbeginE - _ZN39_INTERNAL_3863da8f_4_k_cu_8ef2be78_24854cute1_E)
_ZN39_INTERNAL_3863da8f_4_k_cu_8ef2be78_24854cute1_E:
	.zero		1
	.type		_ZN39_INTERNAL_3863da8f_4_k_cu_8ef2be78_24854cuda3std3__45__cpo6cbeginE,@object
	.size		_ZN39_INTERNAL_3863da8f_4_k_cu_8ef2be78_24854cuda3std3__45__cpo6cbeginE,(_ZN39_INTERNAL_3863da8f_4_k_cu_8ef2be78_24854cuda3std3__48in_placeE - _ZN39_INTERNAL_3863da8f_4_k_cu_8ef2be78_24854cuda3std3__45__cpo6cbeginE)
_ZN39_INTERNAL_3863da8f_4_k_cu_8ef2be78_24854cuda3std3__45__cpo6cbeginE:
	.zero		1
	.type		_ZN39_INTERNAL_3863da8f_4_k_cu_8ef2be78_24854cuda3std3__48in_placeE,@object
	.size		_ZN39_INTERNAL_3863da8f_4_k_cu_8ef2be78_24854cuda3std3__48in_placeE,(_ZN39_INTERNAL_3863da8f_4_k_cu_8ef2be78_24854cuda3std6ranges3__45__cpo9iter_moveE - _ZN39_INTERNAL_3863da8f_4_k_cu_8ef2be78_24854cuda3std3__48in_placeE)
_ZN39_INTERNAL_3863da8f_4_k_cu_8ef2be78_24854cuda3std3__48in_placeE:
	.zero		1
	.type		_ZN39_INTERNAL_3863da8f_4_k_cu_8ef2be78_24854cuda3std6ranges3__45__cpo9iter_moveE,@object
	.size		_ZN39_INTERNAL_3863da8f_4_k_cu_8ef2be78_24854cuda3std6ranges3__45__cpo9iter_moveE,(_ZN39_INTERNAL_3863da8f_4_k_cu_8ef2be78_24854cuda3std3__45__cpo5beginE - _ZN39_INTERNAL_3863da8f_4_k_cu_8ef2be78_24854cuda3std6ranges3__45__cpo9iter_moveE)
_ZN39_INTERNAL_3863da8f_4_k_cu_8ef2be78_24854cuda3std6ranges3__45__cpo9iter_moveE:
	.zero		1
	.type		_ZN39_INTERNAL_3863da8f_4_k_cu_8ef2be78_24854cuda3std3__45__cpo5beginE,@object
	.size		_ZN39_INTERNAL_3863da8f_4_k_cu_8ef2be78_24854cuda3std3__45__cpo5beginE,(_ZN39_INTERNAL_3863da8f_4_k_cu_8ef2be78_24854cuda3std3__441_GLOBAL__N__3863da8f_4_k_cu_8ef2be78_24856ignoreE - _ZN39_INTERNAL_3863da8f_4_k_cu_8ef2be78_24854cuda3std3__45__cpo5beginE)
_ZN39_INTERNAL_3863da8f_4_k_cu_8ef2be78_24854cuda3std3__45__cpo5beginE:
	.zero		1
	.type		_ZN39_INTERNAL_3863da8f_4_k_cu_8ef2be78_24854cuda3std3__441_GLOBAL__N__3863da8f_4_k_cu_8ef2be78_24856ignoreE,@object
	.size		_ZN39_INTERNAL_3863da8f_4_k_cu_8ef2be78_24854cuda3std3__441_GLOBAL__N__3863da8f_4_k_cu_8ef2be78_24856ignoreE,(_ZN39_INTERNAL_3863da8f_4_k_cu_8ef2be78_24854cute7productE - _ZN39_INTERNAL_3863da8f_4_k_cu_8ef2be78_24854cuda3std3__441_GLOBAL__N__3863da8f_4_k_cu_8ef2be78_24856ignoreE)
_ZN39_INTERNAL_3863da8f_4_k_cu_8ef2be78_24854cuda3std3__441_GLOBAL__N__3863da8f_4_k_cu_8ef2be78_24856ignoreE:
	.zero		1
	.type		_ZN39_INTERNAL_3863da8f_4_k_cu_8ef2be78_24854cute7productE,@object
	.size		_ZN39_INTERNAL_3863da8f_4_k_cu_8ef2be78_24854cute7productE,(_ZN39_INTERNAL_3863da8f_4_k_cu_8ef2be78_24854cuda3std3__45__cpo3endE - _ZN39_INTERNAL_3863da8f_4_k_cu_8ef2be78_24854cute7productE)
_ZN39_INTERNAL_3863da8f_4_k_cu_8ef2be78_24854cute7productE:
	.zero		1
	.type		_ZN39_INTERNAL_3863da8f_4_k_cu_8ef2be78_24854cuda3std3__45__cpo3endE,@object
	.size		_ZN39_INTERNAL_3863da8f_4_k_cu_8ef2be78_24854cuda3std3__45__cpo3endE,(_ZN39_INTERNAL_3863da8f_4_k_cu_8ef2be78_24854cuda3std3__419piecewise_constructE - _ZN39_INTERNAL_3863da8f_4_k_cu_8ef2be78_24854cuda3std3__45__cpo3endE)
_ZN39_INTERNAL_3863da8f_4_k_cu_8ef2be78_24854cuda3std3__45__cpo3endE:
	.zero		1
	.type		_ZN39_INTERNAL_3863da8f_4_k_cu_8ef2be78_24854cuda3std3__419piecewise_constructE,@object
	.size		_ZN39_INTERNAL_3863da8f_4_k_cu_8ef2be78_24854cuda3std3__419piecewise_constructE,(_ZN39_INTERNAL_3863da8f_4_k_cu_8ef2be78_24854cuda3std3__45__cpo4cendE - _ZN39_INTERNAL_3863da8f_4_k_cu_8ef2be78_24854cuda3std3__419piecewise_constructE)
_ZN39_INTERNAL_3863da8f_4_k_cu_8ef2be78_24854cuda3std3__419piecewise_constructE:
	.zero		1
	.type		_ZN39_INTERNAL_3863da8f_4_k_cu_8ef2be78_24854cuda3std3__45__cpo4cendE,@object
	.size		_ZN39_INTERNAL_3863da8f_4_k_cu_8ef2be78_24854cuda3std3__45__cpo4cendE,(_ZN39_INTERNAL_3863da8f_4_k_cu_8ef2be78_24854cuda3std6ranges3__45__cpo4swapE - _ZN39_INTERNAL_3863da8f_4_k_cu_8ef2be78_24854cuda3std3__45__cpo4cendE)
_ZN39_INTERNAL_3863da8f_4_k_cu_8ef2be78_24854cuda3std3__45__cpo4cendE:
	.zero		1
	.type		_ZN39_INTERNAL_3863da8f_4_k_cu_8ef2be78_24854cuda3std6ranges3__45__cpo4swapE,@object
	.size		_ZN39_INTERNAL_3863da8f_4_k_cu_8ef2be78_24854cuda3std6ranges3__45__cpo4swapE,(.L_10 - _ZN39_INTERNAL_3863da8f_4_k_cu_8ef2be78_24854cuda3std6ranges3__45__cpo4swapE)
_ZN39_INTERNAL_3863da8f_4_k_cu_8ef2be78_24854cuda3std6ranges3__45__cpo4swapE:
	.zero		1
.L_10:


//--------------------- .nv.constant0._ZN7cutlass13device_kernelINS_4gemm6kernel13GemmUniversalIN4cute5tupleIJiiiiEEENS1_10collective13CollectiveMmaINS1_41MainloopSm100TmaUmmaWarpSpecializedSparseILi6ELi2ELi1ENS5_IJNS4_1CILi2EEENSA_ILi1EEESC_EEEEENS5_IJNSA_ILi256EEESF_NSA_ILi128EEEEEENS_12float_e4m3_tENS5_IJNS4_6LayoutINS5_IJiNS5_IJSB_iEEEiEEENS5_IJlNS5_IJSC_SB_EEElEEEEENSJ_INS5_IJNS5_IJSG_iEEESP_iEEENS5_IJNS5_IJSG_NSA_ILi16384EEEEEENS5_IJSC_lEEElEEEEEEEESI_NS5_IJlSC_lEEENS4_8TiledMMAINS4_8MMA_AtomIJNS4_32SM100_MMA_F8F6F4_2x1SM_SS_SPARSEISI_SI_fLi256ELi256ELNS4_4UMMA5MajorE0ELS12_0ELNS11_7ScaleInE0ELS13_0EEEEEENSJ_INS5_IJSC_SC_SC_EEENS5_IJNSA_ILi0EEES17_S17_EEEEENS5_IJNS4_10UnderscoreES1A_S1A_EEEEENS4_18SM100_TMA_2SM_LOADENS4_14ComposedLayoutINS4_7SwizzleILi2ELi4ELi3EEENS4_25smem_sparse_ptr_flag_bitsILi2ELi8EEENSJ_INS5_IJNS5_IJSC_NSA_ILi8EEEEEENS5_IJSB_NSA_ILi64EEEEEEEEENS5_IJNS5_IJS17_SG_EEESM_EEEEEEEvNS4_8identityES1D_NS1E_INS1F_ILi3ELi4ELi3EEENS4_18smem_ptr_flag_bitsILi8EEENSJ_INS5_IJS1J_SG_EEENS5_IJSG_SC_EEEEEEEvS1S_EENS_8epilogue10collective18CollectiveEpilogueINS21_23Sm100TmaWarpSpecializedILi4ELi2ELi32ELb1ELb0EEEJNS5_IJSG_SF_SG_EEENS5_IJNSJ_ISG_SC_EENSJ_INSA_ILi32EEESC_EEEEEfNS5_IJSC_llEEEfS2B_NS21_6fusion15FusionCallbacksIS25_NS2C_17LinearCombinationIffffLNS_15FloatRoundStyleE2EEES26_S2A_JEEENS4_5SM1004TMEM4LOAD26SM100_TMEM_LOAD_32dp32b32xENS4_13SM90_TMA_LOADENS1E_INS1F_ILi2ELi5ELi2EEENS1U_ILi32EEENSJ_INS5_IJS28_NSA_ILi4EEEEEENS5_IJSC_S28_EEEEEEENS4_39AutoVectorizingCopyWithAssumedAlignmentILi128EEENS4_14SM90_TMA_STOREES2T_S2V_S2V_EEEvvEEEEvNT_6ParamsE --------------------------
	.section	.nv.constant0._ZN7cutlass13device_kernelINS_4gemm6kernel13GemmUniversalIN4cute5tupleIJiiiiEEENS1_10collective13CollectiveMmaINS1_41MainloopSm100TmaUmmaWarpSpecializedSparseILi6ELi2ELi1ENS5_IJNS4_1CILi2EEENSA_ILi1EEESC_EEEEENS5_IJNSA_ILi256EEESF_NSA_ILi128EEEEEENS_12float_e4m3_tENS5_IJNS4_6LayoutINS5_IJiNS5_IJSB_iEEEiEEENS5_IJlNS5_IJSC_SB_EEElEEEEENSJ_INS5_IJNS5_IJSG_iEEESP_iEEENS5_IJNS5_IJSG_NSA_ILi16384EEEEEENS5_IJSC_lEEElEEEEEEEESI_NS5_IJlSC_lEEENS4_8TiledMMAINS4_8MMA_AtomIJNS4_32SM100_MMA_F8F6F4_2x1SM_SS_SPARSEISI_SI_fLi256ELi256ELNS4_4UMMA5MajorE0ELS12_0ELNS11_7ScaleInE0ELS13_0EEEEEENSJ_INS5_IJSC_SC_SC_EEENS5_IJNSA_ILi0EEES17_S17_EEEEENS5_IJNS4_10UnderscoreES1A_S1A_EEEEENS4_18SM100_TMA_2SM_LOADENS4_14ComposedLayoutINS4_7SwizzleILi2ELi4ELi3EEENS4_25smem_sparse_ptr_flag_bitsILi2ELi8EEENSJ_INS5_IJNS5_IJSC_NSA_ILi8EEEEEENS5_IJSB_NSA_ILi64EEEEEEEEENS5_IJNS5_IJS17_SG_EEESM_EEEEEEEvNS4_8identityES1D_NS1E_INS1F_ILi3ELi4ELi3EEENS4_18smem_ptr_flag_bitsILi8EEENSJ_INS5_IJS1J_SG_EEENS5_IJSG_SC_EEEEEEEvS1S_EENS_8epilogue10collective18CollectiveEpilogueINS21_23Sm100TmaWarpSpecializedILi4ELi2ELi32ELb1ELb0EEEJNS5_IJSG_SF_SG_EEENS5_IJNSJ_ISG_SC_EENSJ_INSA_ILi32EEESC_EEEEEfNS5_IJSC_llEEEfS2B_NS21_6fusion15FusionCallbacksIS25_NS2C_17LinearCombinationIffffLNS_15FloatRoundStyleE2EEES26_S2A_JEEENS4_5SM1004TMEM4LOAD26SM100_TMEM_LOAD_32dp32b32xENS4_13SM90_TMA_LOADENS1E_INS1F_ILi2ELi5ELi2EEENS1U_ILi32EEENSJ_INS5_IJS28_NSA_ILi4EEEEEENS5_IJSC_S28_EEEEEEENS4_39AutoVectorizingCopyWithAssumedAlignmentILi128EEENS4_14SM90_TMA_STOREES2T_S2V_S2V_EEEvvEEEEvNT_6ParamsE,"a",@progbits
	.sectionflags	@""
	.align	4
.nv.constant0._ZN7cutlass13device_kernelINS_4gemm6kernel13GemmUniversalIN4cute5tupleIJiiiiEEENS1_10collective13CollectiveMmaINS1_41MainloopSm100TmaUmmaWarpSpecializedSparseILi6ELi2ELi1ENS5_IJNS4_1CILi2EEENSA_ILi1EEESC_EEEEENS5_IJNSA_ILi256EEESF_NSA_ILi128EEEEEENS_12float_e4m3_tENS5_IJNS4_6LayoutINS5_IJiNS5_IJSB_iEEEiEEENS5_IJlNS5_IJSC_SB_EEElEEEEENSJ_INS5_IJNS5_IJSG_iEEESP_iEEENS5_IJNS5_IJSG_NSA_ILi16384EEEEEENS5_IJSC_lEEElEEEEEEEESI_NS5_IJlSC_lEEENS4_8TiledMMAINS4_8MMA_AtomIJNS4_32SM100_MMA_F8F6F4_2x1SM_SS_SPARSEISI_SI_fLi256ELi256ELNS4_4UMMA5MajorE0ELS12_0ELNS11_7ScaleInE0ELS13_0EEEEEENSJ_INS5_IJSC_SC_SC_EEENS5_IJNSA_ILi0EEES17_S17_EEEEENS5_IJNS4_10UnderscoreES1A_S1A_EEEEENS4_18SM100_TMA_2SM_LOADENS4_14ComposedLayoutINS4_7SwizzleILi2ELi4ELi3EEENS4_25smem_sparse_ptr_flag_bitsILi2ELi8EEENSJ_INS5_IJNS5_IJSC_NSA_ILi8EEEEEENS5_IJSB_NSA_ILi64EEEEEEEEENS5_IJNS5_IJS17_SG_EEESM_EEEEEEEvNS4_8identityES1D_NS1E_INS1F_ILi3ELi4ELi3EEENS4_18smem_ptr_flag_bitsILi8EEENSJ_INS5_IJS1J_SG_EEENS5_IJSG_SC_EEEEEEEvS1S_EENS_8epilogue10collective18CollectiveEpilogueINS21_23Sm100TmaWarpSpecializedILi4ELi2ELi32ELb1ELb0EEEJNS5_IJSG_SF_SG_EEENS5_IJNSJ_ISG_SC_EENSJ_INSA_ILi32EEESC_EEEEEfNS5_IJSC_llEEEfS2B_NS21_6fusion15FusionCallbacksIS25_NS2C_17LinearCombinationIffffLNS_15FloatRoundStyleE2EEES26_S2A_JEEENS4_5SM1004TMEM4LOAD26SM100_TMEM_LOAD_32dp32b32xENS4_13SM90_TMA_LOADENS1E_INS1F_ILi2ELi5ELi2EEENS1U_ILi32EEENSJ_INS5_IJS28_NSA_ILi4EEEEEENS5_IJSC_S28_EEEEEEENS4_39AutoVectorizingCopyWithAssumedAlignmentILi128EEENS4_14SM90_TMA_STOREES2T_S2V_S2V_EEEvvEEEEvNT_6ParamsE:
	.zero		3456


//--------------------- SYMBOLS --------------------------

	.type		.nv.reservedSmem.offset0,@object
	.size		.nv.reservedSmem.offset0,0x4
	.type		.nv.reservedSmem.cap,@object
	.size		.nv.reservedSmem.cap,0x4
	.type		__assertfail,@function
